// auto-generated by cutlass_sweep.gemm — config: {"arch": "sm_100", "cluster_m": 2, "cluster_n": 1, "dtype": "fp16", "stages": 3, "tile_k": 128, "tile_m": 64, "tile_n": 64}
#include "cutlass/cutlass.h"
#include "cutlass/gemm/collective/collective_builder.hpp"
#include "cutlass/gemm/device/gemm_universal_adapter.h"
#include "cutlass/gemm/kernel/gemm_universal.hpp"
#include "cutlass/epilogue/collective/collective_builder.hpp"

using ElemA = cutlass::half_t;
using ElemB = cutlass::half_t;
using ElemCD = cutlass::half_t;
using Acc  = float;
using TileShape    = cute::Shape<cute::_64, cute::_64, cute::_128>;
using ClusterShape = cute::Shape<cute::_2, cute::_1, cute::_1>;

using CollectiveEpilogue = typename cutlass::epilogue::collective::CollectiveBuilder<
    cutlass::arch::Sm100, cutlass::arch::OpClassTensorOp,
    TileShape, ClusterShape,
    cutlass::epilogue::collective::EpilogueTileAuto,
    Acc, Acc,
    ElemCD, cutlass::layout::RowMajor, 128 / cutlass::sizeof_bits<ElemCD>::value,
    ElemCD, cutlass::layout::RowMajor, 128 / cutlass::sizeof_bits<ElemCD>::value,
    cutlass::epilogue::collective::EpilogueScheduleAuto
  >::CollectiveOp;

using CollectiveMainloop = typename cutlass::gemm::collective::CollectiveBuilder<
    cutlass::arch::Sm100, cutlass::arch::OpClassTensorOp,
    ElemA, cutlass::layout::RowMajor, 128 / cutlass::sizeof_bits<ElemA>::value,
    ElemB, cutlass::layout::ColumnMajor, 128 / cutlass::sizeof_bits<ElemB>::value,
    Acc,
    TileShape, ClusterShape,
    cutlass::gemm::collective::StageCount<3>,
    cutlass::gemm::collective::KernelScheduleAuto
  >::CollectiveOp;

using GemmKernel = cutlass::gemm::kernel::GemmUniversal<
    cute::Shape<int,int,int,int>,
    CollectiveMainloop,
    CollectiveEpilogue
>;
using Gemm = cutlass::gemm::device::GemmUniversalAdapter<GemmKernel>;

// Force the device kernel symbol into the cubin without needing a host main.
auto* _anchor = &cutlass::device_kernel<GemmKernel>;


// ===== COMPILED SASS (sm_100a) =====

	.target	sm_100a

	.elftype	@"ET_EXEC"


//--------------------- .note.nv.tkinfo           --------------------------
	.section	.note.nv.tkinfo,"",@"SHT_NOTE"
	.sectionflags	@"SHF_NOTE_NV_TKINFO"
	.tkinfo
        /*0018*/ 	.word	0x00000002
        /*0030*/ 	.string	""
        /*0030*/ 	.string	"ptxas"
        /*0030*/ 	.string	"Cuda compilation tools, release 13.0, V13.0.88"
        /*0030*/ 	.string	"Build cuda_13.0.r13.0/compiler.36424714_0"
        /*0030*/ 	.string	"-arch sm_100a -m 64 "



//--------------------- .note.nv.cuinfo           --------------------------
	.section	.note.nv.cuinfo,"",@"SHT_NOTE"
	.sectionflags	@"SHF_NOTE_NV_CUINFO"
        /*0018*/ 	.short	0x0002
        /*001a*/ 	.short	0x0064
        /*001c*/ 	.short	0x0082
	.zero		2


//--------------------- .nv.info                  --------------------------
	.section	.nv.info,"",@"SHT_CUDA_INFO"
	.align	4


	//----- nvinfo : EIATTR_REGCOUNT
	.align		4
        /*0000*/ 	.byte	0x04, 0x2f
        /*0002*/ 	.short	(.L_19 - .L_18)
	.align		4
.L_18:
        /*0004*/ 	.word	index@(_ZN7cutlass13device_kernelINS_4gemm6kernel13GemmUniversalIN4cute5tupleIJiiiiEEENS1_10collective13CollectiveMmaINS1_35MainloopSm100TmaUmmaWarpSpecializedILi3ELi2ELi4ENS5_IJNS4_1CILi2EEENSA_ILi1EEESC_EEEEENS5_IJNSA_ILi64EEESF_NSA_ILi128EEEEEENS_6half_tENS5_IJlSC_lEEESI_SJ_NS4_8TiledMMAINS4_8MMA_AtomIJNS4_20SM100_MMA_F16BF16_SSISI_SI_fLi64ELi64ELNS4_4UMMA5MajorE0ELSO_0ELNSN_7ScaleInE0ELSP_0EEEEEENS4_6LayoutINS5_IJSC_SC_SC_EEENS5_IJNSA_ILi0EEESU_SU_EEEEENS5_IJNS4_10UnderscoreESX_SX_EEEEENS4_13SM90_TMA_LOADENS4_14ComposedLayoutINS4_7SwizzleILi3ELi4ELi3EEENS4_18smem_ptr_flag_bitsILi16EEENSS_INS5_IJNSA_ILi8EEESF_EEENS5_IJSF_SC_EEEEEEEvNS4_8identityENS4_23SM90_TMA_LOAD_MULTICASTES1A_vS1B_EENS_8epilogue10collective18CollectiveEpilogueINS1E_23Sm100TmaWarpSpecializedILi3ELi2ELi16ELb1ELb0EEEJSH_NS5_IJNSS_ISF_SC_EENSS_INSA_ILi32EEESC_EEEEESI_SJ_SI_SJ_NS1E_6fusion15FusionCallbacksIS1I_NS1N_17LinearCombinationISI_fSI_fLNS_15FloatRoundStyleE2EEESH_S1M_JEEENS4_5SM1004TMEM4LOAD26SM100_TMEM_LOAD_16dp256b4xES10_NS11_INS12_ILi2ELi4ELi3EEES15_NSS_INS5_IJS16_S1K_EEENS5_IJS1K_SC_EEEEEEENS4_17SM75_U32x4_LDSM_NENS4_14SM90_TMA_STOREES21_NS4_17SM90_U32x4_STSM_NENS4_39AutoVectorizingCopyWithAssumedAlignmentILi128EEEEEEvvEEEEvNT_6ParamsE)
        /*0008*/ 	.word	0x00000045


	//----- nvinfo : EIATTR_FRAME_SIZE
	.align		4
.L_19:
        /*000c*/ 	.byte	0x04, 0x11
        /*000e*/ 	.short	(.L_21 - .L_20)
	.align		4
.L_20:
        /*0010*/ 	.word	index@($__internal_2_$__cuda_sm10x_tcgen05_guardrail_trap_unallocated_columns_being_dealloced)
        /*0014*/ 	.word	0x00000000


	//----- nvinfo : EIATTR_FRAME_SIZE
	.align		4
.L_21:
        /*0018*/ 	.byte	0x04, 0x11
        /*001a*/ 	.short	(.L_23 - .L_22)
	.align		4
.L_22:
        /*001c*/ 	.word	index@($__internal_1_$__cuda_sm10x_tcgen05_guardrail_trap_phase_invalid_during_alloc)
        /*0020*/ 	.word	0x00000000


	//----- nvinfo : EIATTR_FRAME_SIZE
	.align		4
.L_23:
        /*0024*/ 	.byte	0x04, 0x11
        /*0026*/ 	.short	(.L_25 - .L_24)
	.align		4
.L_24:
        /*0028*/ 	.word	index@($__internal_0_$__cuda_sm10x_tcgen05_guardrail_trap_col_being_dealloced_not_returned_by_alloc)
        /*002c*/ 	.word	0x00000000


	//----- nvinfo : EIATTR_FRAME_SIZE
	.align		4
.L_25:
        /*0030*/ 	.byte	0x04, 0x11
        /*0032*/ 	.short	(.L_27 - .L_26)
	.align		4
.L_26:
        /*0034*/ 	.word	index@(_ZN7cutlass13device_kernelINS_4gemm6kernel13GemmUniversalIN4cute5tupleIJiiiiEEENS1_10collective13CollectiveMmaINS1_35MainloopSm100TmaUmmaWarpSpecializedILi3ELi2ELi4ENS5_IJNS4_1CILi2EEENSA_ILi1EEESC_EEEEENS5_IJNSA_ILi64EEESF_NSA_ILi128EEEEEENS_6half_tENS5_IJlSC_lEEESI_SJ_NS4_8TiledMMAINS4_8MMA_AtomIJNS4_20SM100_MMA_F16BF16_SSISI_SI_fLi64ELi64ELNS4_4UMMA5MajorE0ELSO_0ELNSN_7ScaleInE0ELSP_0EEEEEENS4_6LayoutINS5_IJSC_SC_SC_EEENS5_IJNSA_ILi0EEESU_SU_EEEEENS5_IJNS4_10UnderscoreESX_SX_EEEEENS4_13SM90_TMA_LOADENS4_14ComposedLayoutINS4_7SwizzleILi3ELi4ELi3EEENS4_18smem_ptr_flag_bitsILi16EEENSS_INS5_IJNSA_ILi8EEESF_EEENS5_IJSF_SC_EEEEEEEvNS4_8identityENS4_23SM90_TMA_LOAD_MULTICASTES1A_vS1B_EENS_8epilogue10collective18CollectiveEpilogueINS1E_23Sm100TmaWarpSpecializedILi3ELi2ELi16ELb1ELb0EEEJSH_NS5_IJNSS_ISF_SC_EENSS_INSA_ILi32EEESC_EEEEESI_SJ_SI_SJ_NS1E_6fusion15FusionCallbacksIS1I_NS1N_17LinearCombinationISI_fSI_fLNS_15FloatRoundStyleE2EEESH_S1M_JEEENS4_5SM1004TMEM4LOAD26SM100_TMEM_LOAD_16dp256b4xES10_NS11_INS12_ILi2ELi4ELi3EEES15_NSS_INS5_IJS16_S1K_EEENS5_IJS1K_SC_EEEEEEENS4_17SM75_U32x4_LDSM_NENS4_14SM90_TMA_STOREES21_NS4_17SM90_U32x4_STSM_NENS4_39AutoVectorizingCopyWithAssumedAlignmentILi128EEEEEEvvEEEEvNT_6ParamsE)
        /*0038*/ 	.word	0x00000000


	//----- nvinfo : EIATTR_MIN_STACK_SIZE
	.align		4
.L_27:
        /*003c*/ 	.byte	0x04, 0x12
        /*003e*/ 	.short	(.L_29 - .L_28)
	.align		4
.L_28:
        /*0040*/ 	.word	index@(_ZN7cutlass13device_kernelINS_4gemm6kernel13GemmUniversalIN4cute5tupleIJiiiiEEENS1_10collective13CollectiveMmaINS1_35MainloopSm100TmaUmmaWarpSpecializedILi3ELi2ELi4ENS5_IJNS4_1CILi2EEENSA_ILi1EEESC_EEEEENS5_IJNSA_ILi64EEESF_NSA_ILi128EEEEEENS_6half_tENS5_IJlSC_lEEESI_SJ_NS4_8TiledMMAINS4_8MMA_AtomIJNS4_20SM100_MMA_F16BF16_SSISI_SI_fLi64ELi64ELNS4_4UMMA5MajorE0ELSO_0ELNSN_7ScaleInE0ELSP_0EEEEEENS4_6LayoutINS5_IJSC_SC_SC_EEENS5_IJNSA_ILi0EEESU_SU_EEEEENS5_IJNS4_10UnderscoreESX_SX_EEEEENS4_13SM90_TMA_LOADENS4_14ComposedLayoutINS4_7SwizzleILi3ELi4ELi3EEENS4_18smem_ptr_flag_bitsILi16EEENSS_INS5_IJNSA_ILi8EEESF_EEENS5_IJSF_SC_EEEEEEEvNS4_8identityENS4_23SM90_TMA_LOAD_MULTICASTES1A_vS1B_EENS_8epilogue10collective18CollectiveEpilogueINS1E_23Sm100TmaWarpSpecializedILi3ELi2ELi16ELb1ELb0EEEJSH_NS5_IJNSS_ISF_SC_EENSS_INSA_ILi32EEESC_EEEEESI_SJ_SI_SJ_NS1E_6fusion15FusionCallbacksIS1I_NS1N_17LinearCombinationISI_fSI_fLNS_15FloatRoundStyleE2EEESH_S1M_JEEENS4_5SM1004TMEM4LOAD26SM100_TMEM_LOAD_16dp256b4xES10_NS11_INS12_ILi2ELi4ELi3EEES15_NSS_INS5_IJS16_S1K_EEENS5_IJS1K_SC_EEEEEEENS4_17SM75_U32x4_LDSM_NENS4_14SM90_TMA_STOREES21_NS4_17SM90_U32x4_STSM_NENS4_39AutoVectorizingCopyWithAssumedAlignmentILi128EEEEEEvvEEEEvNT_6ParamsE)
        /*0044*/ 	.word	0x00000000
.L_29:


//--------------------- .nv.compat                --------------------------
	.section	.nv.compat,"",@"SHT_CUDA_COMPAT_INFO"
	.align	4
        /*0000*/ 	.byte	0x02, 0x09, 0x01, 0x00, 0x02, 0x02, 0x02, 0x00, 0x02, 0x05, 0x05, 0x00, 0x03, 0x07, 0x01, 0x01
        /*0010*/ 	.byte	0x02, 0x03, 0x01, 0x00, 0x02, 0x06, 0x01, 0x00, 0x04, 0x0b, 0x08, 0x00, 0x09, 0x00, 0x00, 0x00
        /*0020*/ 	.byte	0x00, 0x00, 0x00, 0x00


//--------------------- .nv.info._ZN7cutlass13device_kernelINS_4gemm6kernel13GemmUniversalIN4cute5tupleIJiiiiEEENS1_10collective13CollectiveMmaINS1_35MainloopSm100TmaUmmaWarpSpecializedILi3ELi2ELi4ENS5_IJNS4_1CILi2EEENSA_ILi1EEESC_EEEEENS5_IJNSA_ILi64EEESF_NSA_ILi128EEEEEENS_6half_tENS5_IJlSC_lEEESI_SJ_NS4_8TiledMMAINS4_8MMA_AtomIJNS4_20SM100_MMA_F16BF16_SSISI_SI_fLi64ELi64ELNS4_4UMMA5MajorE0ELSO_0ELNSN_7ScaleInE0ELSP_0EEEEEENS4_6LayoutINS5_IJSC_SC_SC_EEENS5_IJNSA_ILi0EEESU_SU_EEEEENS5_IJNS4_10UnderscoreESX_SX_EEEEENS4_13SM90_TMA_LOADENS4_14ComposedLayoutINS4_7SwizzleILi3ELi4ELi3EEENS4_18smem_ptr_flag_bitsILi16EEENSS_INS5_IJNSA_ILi8EEESF_EEENS5_IJSF_SC_EEEEEEEvNS4_8identityENS4_23SM90_TMA_LOAD_MULTICASTES1A_vS1B_EENS_8epilogue10collective18CollectiveEpilogueINS1E_23Sm100TmaWarpSpecializedILi3ELi2ELi16ELb1ELb0EEEJSH_NS5_IJNSS_ISF_SC_EENSS_INSA_ILi32EEESC_EEEEESI_SJ_SI_SJ_NS1E_6fusion15FusionCallbacksIS1I_NS1N_17LinearCombinationISI_fSI_fLNS_15FloatRoundStyleE2EEESH_S1M_JEEENS4_5SM1004TMEM4LOAD26SM100_TMEM_LOAD_16dp256b4xES10_NS11_INS12_ILi2ELi4ELi3EEES15_NSS_INS5_IJS16_S1K_EEENS5_IJS1K_SC_EEEEEEENS4_17SM75_U32x4_LDSM_NENS4_14SM90_TMA_STOREES21_NS4_17SM90_U32x4_STSM_NENS4_39AutoVectorizingCopyWithAssumedAlignmentILi128EEEEEEvvEEEEvNT_6ParamsE --------------------------
	.section	.nv.info._ZN7cutlass13device_kernelINS_4gemm6kernel13GemmUniversalIN4cute5tupleIJiiiiEEENS1_10collective13CollectiveMmaINS1_35MainloopSm100TmaUmmaWarpSpecializedILi3ELi2ELi4ENS5_IJNS4_1CILi2EEENSA_ILi1EEESC_EEEEENS5_IJNSA_ILi64EEESF_NSA_ILi128EEEEEENS_6half_tENS5_IJlSC_lEEESI_SJ_NS4_8TiledMMAINS4_8MMA_AtomIJNS4_20SM100_MMA_F16BF16_SSISI_SI_fLi64ELi64ELNS4_4UMMA5MajorE0ELSO_0ELNSN_7ScaleInE0ELSP_0EEEEEENS4_6LayoutINS5_IJSC_SC_SC_EEENS5_IJNSA_ILi0EEESU_SU_EEEEENS5_IJNS4_10UnderscoreESX_SX_EEEEENS4_13SM90_TMA_LOADENS4_14ComposedLayoutINS4_7SwizzleILi3ELi4ELi3EEENS4_18smem_ptr_flag_bitsILi16EEENSS_INS5_IJNSA_ILi8EEESF_EEENS5_IJSF_SC_EEEEEEEvNS4_8identityENS4_23SM90_TMA_LOAD_MULTICASTES1A_vS1B_EENS_8epilogue10collective18CollectiveEpilogueINS1E_23Sm100TmaWarpSpecializedILi3ELi2ELi16ELb1ELb0EEEJSH_NS5_IJNSS_ISF_SC_EENSS_INSA_ILi32EEESC_EEEEESI_SJ_SI_SJ_NS1E_6fusion15FusionCallbacksIS1I_NS1N_17LinearCombinationISI_fSI_fLNS_15FloatRoundStyleE2EEESH_S1M_JEEENS4_5SM1004TMEM4LOAD26SM100_TMEM_LOAD_16dp256b4xES10_NS11_INS12_ILi2ELi4ELi3EEES15_NSS_INS5_IJS16_S1K_EEENS5_IJS1K_SC_EEEEEEENS4_17SM75_U32x4_LDSM_NENS4_14SM90_TMA_STOREES21_NS4_17SM90_U32x4_STSM_NENS4_39AutoVectorizingCopyWithAssumedAlignmentILi128EEEEEEvvEEEEvNT_6ParamsE,"",@"SHT_CUDA_INFO"
	.sectionflags	@""
	.align	4


	//----- nvinfo : EIATTR_CUDA_API_VERSION
	.align		4
        /*0000*/ 	.byte	0x04, 0x37
        /*0002*/ 	.short	(.L_31 - .L_30)
.L_30:
        /*0004*/ 	.word	0x00000082


	//----- nvinfo : EIATTR_KPARAM_INFO
	.align		4
.L_31:
        /*0008*/ 	.byte	0x04, 0x17
        /*000a*/ 	.short	(.L_33 - .L_32)
.L_32:
        /*000c*/ 	.word	0x00000000
        /*0010*/ 	.short	0x0000
        /*0012*/ 	.short	0x0000
        /*0014*/ 	.byte	0x00, 0xf0, 0x01, 0x20


	//----- nvinfo : EIATTR_AT_ENTRY_FRAGMENTS
	.align		4
.L_33:
        /*0018*/ 	.byte	0x04, 0x4f
        /*001a*/ 	.short	(.L_35 - .L_34)


	//   ....[0]....
.L_34:
        /*001c*/ 	.word	0x00000006


	//----- nvinfo : EIATTR_RESERVED_SMEM_USED
	.align		4
.L_35:
        /*0020*/ 	.byte	0x01, 0x41
	.zero		2


	//----- nvinfo : EIATTR_SPARSE_MMA_MASK
	.align		4
        /*0024*/ 	.byte	0x03, 0x50
        /*0026*/ 	.short	0x0000


	//----- nvinfo : EIATTR_TCGEN05_1CTA_USED
	.align		4
        /*0028*/ 	.byte	0x01, 0x51
	.zero		2


	//----- nvinfo : EIATTR_MAXREG_COUNT
	.align		4
        /*002c*/ 	.byte	0x03, 0x1b
        /*002e*/ 	.short	0x00ff


	//----- nvinfo : EIATTR_NUM_BARRIERS
	.align		4
        /*0030*/ 	.byte	0x02, 0x4c
        /*0032*/ 	.byte	0x07
	.zero		1


	//----- nvinfo : EIATTR_EXTERNS
	.align		4
        /*0034*/ 	.byte	0x04, 0x0f
        /*0036*/ 	.short	(.L_37 - .L_36)


	//   ....[0]....
	.align		4
.L_36:
        /*0038*/ 	.word	index@(__assertfail)


	//----- nvinfo : EIATTR_MERCURY_ISA_VERSION
	.align		4
.L_37:
        /*003c*/ 	.byte	0x03, 0x5f
        /*003e*/ 	.short	0x0101


	//----- nvinfo : EIATTR_INT_WARP_WIDE_INSTR_OFFSETS
	.align		4
        /*0040*/ 	.byte	0x04, 0x31
        /*0042*/ 	.short	(.L_39 - .L_38)


	//   ....[0]....
.L_38:
        /*0044*/ 	.word	0x00003f30


	//   ....[1]....
        /*0048*/ 	.word	0x00003f60


	//   ....[2]....
        /*004c*/ 	.word	0x00003f80


	//   ....[3]....
        /*0050*/ 	.word	0x00004b00


	//   ....[4]....
        /*0054*/ 	.word	0x00004c20


	//   ....[5]....
        /*0058*/ 	.word	0x00004d70


	//   ....[6]....
        /*005c*/ 	.word	0x00004e90


	//----- nvinfo : EIATTR_COOP_GROUP_MASK_REGIDS
	.align		4
.L_39:
        /*0060*/ 	.byte	0x04, 0x29
        /*0062*/ 	.short	(.L_41 - .L_40)


	//   ....[0]....
.L_40:
        /*0064*/ 	.word	0xffffffff


	//   ....[1]....
        /*0068*/ 	.word	0xffffffff


	//   ....[2]....
        /*006c*/ 	.word	0xffffffff


	//   ....[3]....
        /*0070*/ 	.word	0xffffffff


	//   ....[4]....
        /*0074*/ 	.word	0xffffffff


	//   ....[5]....
        /*0078*/ 	.word	0xffffffff


	//   ....[6]....
        /*007c*/ 	.word	0xffffffff


	//   ....[7]....
        /*0080*/ 	.word	0xffffffff


	//   ....[8]....
        /*0084*/ 	.word	0xffffffff


	//   ....[9]....
        /*0088*/ 	.word	0xffffffff


	//   ....[10]....
        /*008c*/ 	.word	0xffffffff


	//   ....[11]....
        /*0090*/ 	.word	0xffffffff


	//   ....[12]....
        /*0094*/ 	.word	0xffffffff


	//   ....[13]....
        /*0098*/ 	.word	0xffffffff


	//----- nvinfo : EIATTR_COOP_GROUP_INSTR_OFFSETS
	.align		4
.L_41:
        /*009c*/ 	.byte	0x04, 0x28
        /*009e*/ 	.short	(.L_43 - .L_42)


	//   ....[0]....
.L_42:
        /*00a0*/ 	.word	0x00000080


	//   ....[1]....
        /*00a4*/ 	.word	0x000004f0


	//   ....[2]....
        /*00a8*/ 	.word	0x00000670


	//   ....[3]....
        /*00ac*/ 	.word	0x000007f0


	//   ....[4]....
        /*00b0*/ 	.word	0x000008f0


	//   ....[5]....
        /*00b4*/ 	.word	0x00000a60


	//   ....[6]....
        /*00b8*/ 	.word	0x00000c00


	//   ....[7]....
        /*00bc*/ 	.word	0x00000db0


	//   ....[8]....
        /*00c0*/ 	.word	0x00002130


	//   ....[9]....
        /*00c4*/ 	.word	0x00002f60


	//   ....[10]....
        /*00c8*/ 	.word	0x00003170


	//   ....[11]....
        /*00cc*/ 	.word	0x000031a0


	//   ....[12]....
        /*00d0*/ 	.word	0x00003e10


	//   ....[13]....
        /*00d4*/ 	.word	0x00004040


	//----- nvinfo : EIATTR_VRC_CTA_INIT_COUNT
	.align		4
.L_43:
        /*00d8*/ 	.byte	0x02, 0x4a
        /*00da*/ 	.byte	0x80
	.zero		1


	//----- nvinfo : EIATTR_SYSCALL_OFFSETS
	.align		4
        /*00dc*/ 	.byte	0x04, 0x46
        /*00de*/ 	.short	(.L_45 - .L_44)


	//   ....[0]....
.L_44:
        /*00e0*/ 	.word	0x00005bb0


	//   ....[1]....
        /*00e4*/ 	.word	0x00005ca0


	//   ....[2]....
        /*00e8*/ 	.word	0x000064e0


	//   ....[3]....
        /*00ec*/ 	.word	0x00006e30


	//----- nvinfo : EIATTR_MBARRIER_INSTR_OFFSETS
	.align		4
.L_45:
        /*00f0*/ 	.byte	0x04, 0x39
        /*00f2*/ 	.short	(.L_47 - .L_46)


	//   ....[0]....
.L_46:
        /*00f4*/ 	.word	0x00000600
        /*00f8*/ 	.word	0x000000ff
        /*00fc*/ 	.word	0x00000000
        /*0100*/ 	.short	0x0100
        /*0102*/ 	.byte	0x04
	.zero		1


	//   ....[1]....
        /*0104*/ 	.word	0x00000610
        /*0108*/ 	.word	0x000000ff
        /*010c*/ 	.word	0x00000018
        /*0110*/ 	.short	0x0100
        /*0112*/ 	.byte	0x04
	.zero		1


	//   ....[2]....
        /*0114*/ 	.word	0x00000620
        /*0118*/ 	.word	0x000000ff
        /*011c*/ 	.word	0x00000008
        /*0120*/ 	.short	0x0100
        /*0122*/ 	.byte	0x04
	.zero		1


	//   ....[3]....
        /*0124*/ 	.word	0x00000630
        /*0128*/ 	.word	0x000000ff
        /*012c*/ 	.word	0x00000020
        /*0130*/ 	.short	0x0100
        /*0132*/ 	.byte	0x04
	.zero		1


	//   ....[4]....
        /*0134*/ 	.word	0x00000640
        /*0138*/ 	.word	0x000000ff
        /*013c*/ 	.word	0x00000010
        /*0140*/ 	.short	0x0100
        /*0142*/ 	.byte	0x04
	.zero		1


	//   ....[5]....
        /*0144*/ 	.word	0x00000650
        /*0148*/ 	.word	0x000000ff
        /*014c*/ 	.word	0x00000028
        /*0150*/ 	.short	0x0100
        /*0152*/ 	.byte	0x04
	.zero		1


	//   ....[6]....
        /*0154*/ 	.word	0x00000780
        /*0158*/ 	.word	0x000000ff
        /*015c*/ 	.word	0x00000030
        /*0160*/ 	.short	0x0100
        /*0162*/ 	.byte	0x04
	.zero		1


	//   ....[7]....
        /*0164*/ 	.word	0x00000790
        /*0168*/ 	.word	0x000000ff
        /*016c*/ 	.word	0x00000048
        /*0170*/ 	.short	0x0100
        /*0172*/ 	.byte	0x04
	.zero		1


	//   ....[8]....
        /*0174*/ 	.word	0x000007a0
        /*0178*/ 	.word	0x000000ff
        /*017c*/ 	.word	0x00000038
        /*0180*/ 	.short	0x0100
        /*0182*/ 	.byte	0x04
	.zero		1


	//   ....[9]....
        /*0184*/ 	.word	0x000007b0
        /*0188*/ 	.word	0x000000ff
        /*018c*/ 	.word	0x00000050
        /*0190*/ 	.short	0x0100
        /*0192*/ 	.byte	0x04
	.zero		1


	//   ....[10]....
        /*0194*/ 	.word	0x000007c0
        /*0198*/ 	.word	0x000000ff
        /*019c*/ 	.word	0x00000040
        /*01a0*/ 	.short	0x0100
        /*01a2*/ 	.byte	0x04
	.zero		1


	//   ....[11]....
        /*01a4*/ 	.word	0x000007d0
        /*01a8*/ 	.word	0x000000ff
        /*01ac*/ 	.word	0x00000058
        /*01b0*/ 	.short	0x0100
        /*01b2*/ 	.byte	0x04
	.zero		1


	//   ....[12]....
        /*01b4*/ 	.word	0x000008c0
        /*01b8*/ 	.word	0x000000ff
        /*01bc*/ 	.word	0x00000060
        /*01c0*/ 	.short	0x0100
        /*01c2*/ 	.byte	0x06
	.zero		1


	//   ....[13]....
        /*01c4*/ 	.word	0x000008d0
        /*01c8*/ 	.word	0x000000ff
        /*01cc*/ 	.word	0x00000068
        /*01d0*/ 	.short	0x0100
        /*01d2*/ 	.byte	0x06
	.zero		1


	//   ....[14]....
        /*01d4*/ 	.word	0x00000a10
        /*01d8*/ 	.word	0x000000ff
        /*01dc*/ 	.word	0x00000070
        /*01e0*/ 	.short	0x0100
        /*01e2*/ 	.byte	0x06
	.zero		1


	//   ....[15]....
        /*01e4*/ 	.word	0x00000a20
        /*01e8*/ 	.word	0x000000ff
        /*01ec*/ 	.word	0x00000080
        /*01f0*/ 	.short	0x0100
        /*01f2*/ 	.byte	0x06
	.zero		1


	//   ....[16]....
        /*01f4*/ 	.word	0x00000a30
        /*01f8*/ 	.word	0x000000ff
        /*01fc*/ 	.word	0x00000078
        /*0200*/ 	.short	0x0100
        /*0202*/ 	.byte	0x06
	.zero		1


	//   ....[17]....
        /*0204*/ 	.word	0x00000a40
        /*0208*/ 	.word	0x000000ff
        /*020c*/ 	.word	0x00000088
        /*0210*/ 	.short	0x0100
        /*0212*/ 	.byte	0x06
	.zero		1


	//   ....[18]....
        /*0214*/ 	.word	0x00000b70
        /*0218*/ 	.word	0x000000ff
        /*021c*/ 	.word	0x00000090
        /*0220*/ 	.short	0x0100
        /*0222*/ 	.byte	0x04
	.zero		1


	//   ....[19]....
        /*0224*/ 	.word	0x00000b80
        /*0228*/ 	.word	0x000000ff
        /*022c*/ 	.word	0x000000b0
        /*0230*/ 	.short	0x0100
        /*0232*/ 	.byte	0x04
	.zero		1


	//   ....[20]....
        /*0234*/ 	.word	0x00000b90
        /*0238*/ 	.word	0x000000ff
        /*023c*/ 	.word	0x00000098
        /*0240*/ 	.short	0x0100
        /*0242*/ 	.byte	0x04
	.zero		1


	//   ....[21]....
        /*0244*/ 	.word	0x00000ba0
        /*0248*/ 	.word	0x000000ff
        /*024c*/ 	.word	0x000000b8
        /*0250*/ 	.short	0x0100
        /*0252*/ 	.byte	0x04
	.zero		1


	//   ....[22]....
        /*0254*/ 	.word	0x00000bb0
        /*0258*/ 	.word	0x000000ff
        /*025c*/ 	.word	0x000000a0
        /*0260*/ 	.short	0x0100
        /*0262*/ 	.byte	0x04
	.zero		1


	//   ....[23]....
        /*0264*/ 	.word	0x00000bc0
        /*0268*/ 	.word	0x000000ff
        /*026c*/ 	.word	0x000000c0
        /*0270*/ 	.short	0x0100
        /*0272*/ 	.byte	0x04
	.zero		1


	//   ....[24]....
        /*0274*/ 	.word	0x00000bd0
        /*0278*/ 	.word	0x000000ff
        /*027c*/ 	.word	0x000000a8
        /*0280*/ 	.short	0x0100
        /*0282*/ 	.byte	0x04
	.zero		1


	//   ....[25]....
        /*0284*/ 	.word	0x00000be0
        /*0288*/ 	.word	0x000000ff
        /*028c*/ 	.word	0x000000c8
        /*0290*/ 	.short	0x0100
        /*0292*/ 	.byte	0x04
	.zero		1


	//   ....[26]....
        /*0294*/ 	.word	0x00000cd0
        /*0298*/ 	.word	0x000000ff
        /*029c*/ 	.word	0x000000d0
        /*02a0*/ 	.short	0x0100
        /*02a2*/ 	.byte	0x04
	.zero		1


	//   ....[27]....
        /*02a4*/ 	.word	0x00000ce0
        /*02a8*/ 	.word	0x000000ff
        /*02ac*/ 	.word	0x000000e0
        /*02b0*/ 	.short	0x0100
        /*02b2*/ 	.byte	0x04
	.zero		1


	//   ....[28]....
        /*02b4*/ 	.word	0x00000cf0
        /*02b8*/ 	.word	0x000000ff
        /*02bc*/ 	.word	0x000000d8
        /*02c0*/ 	.short	0x0100
        /*02c2*/ 	.byte	0x04
	.zero		1


	//   ....[29]....
        /*02c4*/ 	.word	0x00000d00
        /*02c8*/ 	.word	0x000000ff
        /*02cc*/ 	.word	0x000000e8
        /*02d0*/ 	.short	0x0100
        /*02d2*/ 	.byte	0x04
	.zero		1


	//   ....[30]....
        /*02d4*/ 	.word	0x00001830
        /*02d8*/ 	.word	0x00000000
        /*02dc*/ 	.word	0x000000e0
        /*02e0*/ 	.short	0x010a
        /*02e2*/ 	.byte	0xff
	.zero		1


	//   ....[31]....
        /*02e4*/ 	.word	0x00001860
        /*02e8*/ 	.word	0x00000000
        /*02ec*/ 	.word	0x000000d0
        /*02f0*/ 	.short	0x0101
        /*02f2*/ 	.byte	0xff
	.zero		1


	//   ....[32]....
        /*02f4*/ 	.word	0x00001930
        /*02f8*/ 	.word	0x000000ff
        /*02fc*/ 	.word	0x00000018
        /*0300*/ 	.short	0x010a
        /*0302*/ 	.byte	0x04
	.zero		1


	//   ....[33]....
        /*0304*/ 	.word	0x000019b0
        /*0308*/ 	.word	0x000000ff
        /*030c*/ 	.word	0x00000018
        /*0310*/ 	.short	0x010a
        /*0312*/ 	.byte	0x21
	.zero		1


	//   ....[34]....
        /*0314*/ 	.word	0x00001b40
        /*0318*/ 	.word	0x000000ff
        /*031c*/ 	.word	0x00000018
        /*0320*/ 	.short	0x010a
        /*0322*/ 	.byte	0x05
	.zero		1


	//   ....[35]....
        /*0324*/ 	.word	0x00001d30
        /*0328*/ 	.word	0x000000ff
        /*032c*/ 	.word	0x00000068
        /*0330*/ 	.short	0x0101
        /*0332*/ 	.byte	0x0d
	.zero		1


	//   ....[36]....
        /*0334*/ 	.word	0x00001d50
        /*0338*/ 	.word	0x000000ff
        /*033c*/ 	.word	0x00000018
        /*0340*/ 	.short	0x010a
        /*0342*/ 	.byte	0x04
	.zero		1


	//   ....[37]....
        /*0344*/ 	.word	0x00001dd0
        /*0348*/ 	.word	0x000000ff
        /*034c*/ 	.word	0x00000018
        /*0350*/ 	.short	0x010a
        /*0352*/ 	.byte	0x21
	.zero		1


	//   ....[38]....
        /*0354*/ 	.word	0x00001f60
        /*0358*/ 	.word	0x000000ff
        /*035c*/ 	.word	0x00000018
        /*0360*/ 	.short	0x010a
        /*0362*/ 	.byte	0x05
	.zero		1


	//   ....[39]....
        /*0364*/ 	.word	0x00002160
        /*0368*/ 	.word	0x00000003
        /*036c*/ 	.word	0x00000070
        /*0370*/ 	.short	0x010a
        /*0372*/ 	.byte	0xff
	.zero		1


	//   ....[40]....
        /*0374*/ 	.word	0x000022b0
        /*0378*/ 	.word	0x00000000
        /*037c*/ 	.word	0x00000000
        /*0380*/ 	.short	0x0101
        /*0382*/ 	.byte	0xff
	.zero		1


	//   ....[41]....
        /*0384*/ 	.word	0x00002870
        /*0388*/ 	.word	0x000000ff
        /*038c*/ 	.word	0x00000000
        /*0390*/ 	.short	0x010a
        /*0392*/ 	.byte	0x04
	.zero		1


	//   ....[42]....
        /*0394*/ 	.word	0x00002900
        /*0398*/ 	.word	0x000000ff
        /*039c*/ 	.word	0x00000000
        /*03a0*/ 	.short	0x010a
        /*03a2*/ 	.byte	0x05
	.zero		1


	//   ....[43]....
        /*03a4*/ 	.word	0x000029a0
        /*03a8*/ 	.word	0x00000000
        /*03ac*/ 	.word	0x00000000
        /*03b0*/ 	.short	0x010a
        /*03b2*/ 	.byte	0xff
	.zero		1


	//   ....[44]....
        /*03b4*/ 	.word	0x00002ac0
        /*03b8*/ 	.word	0x00000002
        /*03bc*/ 	.word	0x000000d0
        /*03c0*/ 	.short	0x010a
        /*03c2*/ 	.byte	0xff
	.zero		1


	//   ....[45]....
        /*03c4*/ 	.word	0x00002b30
        /*03c8*/ 	.word	0x00000002
        /*03cc*/ 	.word	0x00000000
        /*03d0*/ 	.short	0x0101
        /*03d2*/ 	.byte	0xff
	.zero		1


	//   ....[46]....
        /*03d4*/ 	.word	0x00002b50
        /*03d8*/ 	.word	0x000000ff
        /*03dc*/ 	.word	0x00000080
        /*03e0*/ 	.short	0x010a
        /*03e2*/ 	.byte	0x04
	.zero		1


	//   ....[47]....
        /*03e4*/ 	.word	0x00002c70
        /*03e8*/ 	.word	0x00000002
        /*03ec*/ 	.word	0x00000070
        /*03f0*/ 	.short	0x010a
        /*03f2*/ 	.byte	0xff
	.zero		1


	//   ....[48]....
        /*03f4*/ 	.word	0x00002d70
        /*03f8*/ 	.word	0x00000002
        /*03fc*/ 	.word	0x00000000
        /*0400*/ 	.short	0x0101
        /*0402*/ 	.byte	0xff
	.zero		1


	//   ....[49]....
        /*0404*/ 	.word	0x00002e00
        /*0408*/ 	.word	0x000000ff
        /*040c*/ 	.word	0x00000080
        /*0410*/ 	.short	0x0106
        /*0412*/ 	.byte	0x04
	.zero		1


	//   ....[50]....
        /*0414*/ 	.word	0x00002e20
        /*0418*/ 	.word	0x000000ff
        /*041c*/ 	.word	0x00000080
        /*0420*/ 	.short	0x010a
        /*0422*/ 	.byte	0x04
	.zero		1


	//   ....[51]....
        /*0424*/ 	.word	0x00002eb0
        /*0428*/ 	.word	0x000000ff
        /*042c*/ 	.word	0x00000080
        /*0430*/ 	.short	0x0106
        /*0432*/ 	.byte	0x07
	.zero		1


	//   ....[52]....
        /*0434*/ 	.word	0x00002ef0
        /*0438*/ 	.word	0x00000000
        /*043c*/ 	.word	0x00000080
        /*0440*/ 	.short	0x010a
        /*0442*/ 	.byte	0xff
	.zero		1


	//   ....[53]....
        /*0444*/ 	.word	0x000034c0
        /*0448*/ 	.word	0x00000000
        /*044c*/ 	.word	0x00000070
        /*0450*/ 	.short	0x010a
        /*0452*/ 	.byte	0xff
	.zero		1


	//   ....[54]....
        /*0454*/ 	.word	0x000035c0
        /*0458*/ 	.word	0x00000003
        /*045c*/ 	.word	0x00000000
        /*0460*/ 	.short	0x0101
        /*0462*/ 	.byte	0xff
	.zero		1


	//   ....[55]....
        /*0464*/ 	.word	0x000035d0
        /*0468*/ 	.word	0x000000ff
        /*046c*/ 	.word	0x00000000
        /*0470*/ 	.short	0x010a
        /*0472*/ 	.byte	0x04
	.zero		1


	//   ....[56]....
        /*0474*/ 	.word	0x00003650
        /*0478*/ 	.word	0x000000ff
        /*047c*/ 	.word	0x000000b0
        /*0480*/ 	.short	0x010a
        /*0482*/ 	.byte	0x2e
	.zero		1


	//   ....[57]....
        /*0484*/ 	.word	0x00003730
        /*0488*/ 	.word	0x000000ff
        /*048c*/ 	.word	0x00000000
        /*0490*/ 	.short	0x010a
        /*0492*/ 	.byte	0x07
	.zero		1


	//   ....[58]....
        /*0494*/ 	.word	0x00003870
        /*0498*/ 	.word	0x000000ff
        /*049c*/ 	.word	0x00000000
        /*04a0*/ 	.short	0x010a
        /*04a2*/ 	.byte	0x04
	.zero		1


	//   ....[59]....
        /*04a4*/ 	.word	0x00003c40
        /*04a8*/ 	.word	0x000000ff
        /*04ac*/ 	.word	0x00000000
        /*04b0*/ 	.short	0x010a
        /*04b2*/ 	.byte	0x04
	.zero		1


	//   ....[60]....
        /*04b4*/ 	.word	0x00003cd0
        /*04b8*/ 	.word	0x000000ff
        /*04bc*/ 	.word	0x00000000
        /*04c0*/ 	.short	0x010a
        /*04c2*/ 	.byte	0x05
	.zero		1


	//   ....[61]....
        /*04c4*/ 	.word	0x00003d60
        /*04c8*/ 	.word	0x000000ff
        /*04cc*/ 	.word	0x00000000
        /*04d0*/ 	.short	0x010a
        /*04d2*/ 	.byte	0x05
	.zero		1


	//   ....[62]....
        /*04d4*/ 	.word	0x00003df0
        /*04d8*/ 	.word	0x000000ff
        /*04dc*/ 	.word	0x00000000
        /*04e0*/ 	.short	0x010a
        /*04e2*/ 	.byte	0x04
	.zero		1


	//   ....[63]....
        /*04e4*/ 	.word	0x000042d0
        /*04e8*/ 	.word	0x00000008
        /*04ec*/ 	.word	0x00000070
        /*04f0*/ 	.short	0x010a
        /*04f2*/ 	.byte	0xff
	.zero		1


	//   ....[64]....
        /*04f4*/ 	.word	0x00004440
        /*04f8*/ 	.word	0x00000000
        /*04fc*/ 	.word	0x00000000
        /*0500*/ 	.short	0x0101
        /*0502*/ 	.byte	0xff
	.zero		1


	//   ....[65]....
        /*0504*/ 	.word	0x00004910
        /*0508*/ 	.word	0x000000ff
        /*050c*/ 	.word	0x00000068
        /*0510*/ 	.short	0x010a
        /*0512*/ 	.byte	0x18
	.zero		1


	//   ....[66]....
        /*0514*/ 	.word	0x00004ae0
        /*0518*/ 	.word	0x000000ff
        /*051c*/ 	.word	0x00000048
        /*0520*/ 	.short	0x010a
        /*0522*/ 	.byte	0x04
	.zero		1


	//   ....[67]....
        /*0524*/ 	.word	0x00004cc0
        /*0528*/ 	.word	0x000000ff
        /*052c*/ 	.word	0x00000030
        /*0530*/ 	.short	0x010b
        /*0532*/ 	.byte	0x04
	.zero		1


	//   ....[68]....
        /*0534*/ 	.word	0x00004cd0
        /*0538*/ 	.word	0x000000ff
        /*053c*/ 	.word	0x00000000
        /*0540*/ 	.short	0x0101
        /*0542*/ 	.byte	0x07
	.zero		1


	//   ....[69]....
        /*0544*/ 	.word	0x00004ce0
        /*0548*/ 	.word	0x000000ff
        /*054c*/ 	.word	0x00000048
        /*0550*/ 	.short	0x010a
        /*0552*/ 	.byte	0x05
	.zero		1


	//   ....[70]....
        /*0554*/ 	.word	0x00004f30
        /*0558*/ 	.word	0x000000ff
        /*055c*/ 	.word	0x00000030
        /*0560*/ 	.short	0x010b
        /*0562*/ 	.byte	0x05
	.zero		1


	//   ....[71]....
        /*0564*/ 	.word	0x00004f40
        /*0568*/ 	.word	0x000000ff
        /*056c*/ 	.word	0x00000000
        /*0570*/ 	.short	0x0101
        /*0572*/ 	.byte	0x04
	.zero		1


	//   ....[72]....
        /*0574*/ 	.word	0x00004f90
        /*0578*/ 	.word	0x000000ff
        /*057c*/ 	.word	0x00000000
        /*0580*/ 	.short	0x010a
        /*0582*/ 	.byte	0x04
	.zero		1


	//   ....[73]....
        /*0584*/ 	.word	0x00005020
        /*0588*/ 	.word	0x000000ff
        /*058c*/ 	.word	0x00000000
        /*0590*/ 	.short	0x010a
        /*0592*/ 	.byte	0x05
	.zero		1


	//   ....[74]....
        /*0594*/ 	.word	0x000050c0
        /*0598*/ 	.word	0x00000000
        /*059c*/ 	.word	0x00000000
        /*05a0*/ 	.short	0x010a
        /*05a2*/ 	.byte	0xff
	.zero		1


	//   ....[75]....
        /*05a4*/ 	.word	0x00005420
        /*05a8*/ 	.word	0x00000000
        /*05ac*/ 	.word	0x00000070
        /*05b0*/ 	.short	0x010a
        /*05b2*/ 	.byte	0xff
	.zero		1


	//   ....[76]....
        /*05b4*/ 	.word	0x000054f0
        /*05b8*/ 	.word	0x00000000
        /*05bc*/ 	.word	0x00000000
        /*05c0*/ 	.short	0x0101
        /*05c2*/ 	.byte	0xff
	.zero		1


	//   ....[77]....
        /*05c4*/ 	.word	0x00006100
        /*05c8*/ 	.word	0x00000002
        /*05cc*/ 	.word	0x00000030
        /*05d0*/ 	.short	0x010a
        /*05d2*/ 	.byte	0xff
	.zero		1


	//   ....[78]....
        /*05d4*/ 	.word	0x00006140
        /*05d8*/ 	.word	0x0000001b
        /*05dc*/ 	.word	0x00000090
        /*05e0*/ 	.short	0x010a
        /*05e2*/ 	.byte	0xff
	.zero		1


	//   ....[79]....
        /*05e4*/ 	.word	0x00006230
        /*05e8*/ 	.word	0x00000002
        /*05ec*/ 	.word	0x00000030
        /*05f0*/ 	.short	0x010a
        /*05f2*/ 	.byte	0xff
	.zero		1


	//   ....[80]....
        /*05f4*/ 	.word	0x000063c0
        /*05f8*/ 	.word	0x0000001b
        /*05fc*/ 	.word	0x00000090
        /*0600*/ 	.short	0x010a
        /*0602*/ 	.byte	0xff
	.zero		1


	//   ....[81]....
        /*0604*/ 	.word	0x00006b90
        /*0608*/ 	.word	0x00000000
        /*060c*/ 	.word	0x00000000
        /*0610*/ 	.short	0x0101
        /*0612*/ 	.byte	0xff
	.zero		1


	//   ....[82]....
        /*0614*/ 	.word	0x00006ba0
        /*0618*/ 	.word	0x00000002
        /*061c*/ 	.word	0x00000030
        /*0620*/ 	.short	0x010a
        /*0622*/ 	.byte	0xff
	.zero		1


	//   ....[83]....
        /*0624*/ 	.word	0x00006c60
        /*0628*/ 	.word	0x00000002
        /*062c*/ 	.word	0x00000030
        /*0630*/ 	.short	0x010a
        /*0632*/ 	.byte	0xff
	.zero		1


	//   ....[84]....
        /*0634*/ 	.word	0x00007010
        /*0638*/ 	.word	0x000000ff
        /*063c*/ 	.word	0x00000000
        /*0640*/ 	.short	0x0101
        /*0642*/ 	.byte	0x04
	.zero		1


	//   ....[85]....
        /*0644*/ 	.word	0x00007560
        /*0648*/ 	.word	0x00000000
        /*064c*/ 	.word	0x00000000
        /*0650*/ 	.short	0x0101
        /*0652*/ 	.byte	0xff
	.zero		1


	//   ....[86]....
        /*0654*/ 	.word	0x00007810
        /*0658*/ 	.word	0x000000ff
        /*065c*/ 	.word	0x00000000
        /*0660*/ 	.short	0x0101
        /*0662*/ 	.byte	0x04
	.zero		1


	//   ....[87]....
        /*0664*/ 	.word	0x00007830
        /*0668*/ 	.word	0x00000000
        /*066c*/ 	.word	0x000000e0
        /*0670*/ 	.short	0x010a
        /*0672*/ 	.byte	0xff
	.zero		1


	//   ....[88]....
        /*0674*/ 	.word	0x00007890
        /*0678*/ 	.word	0x00000000
        /*067c*/ 	.word	0x00000018
        /*0680*/ 	.short	0x010a
        /*0682*/ 	.byte	0xff
	.zero		1


	//   ....[89]....
        /*0684*/ 	.word	0x000078f0
        /*0688*/ 	.word	0x00000000
        /*068c*/ 	.word	0x00000018
        /*0690*/ 	.short	0x010a
        /*0692*/ 	.byte	0xff
	.zero		1


	//   ....[90]....
        /*0694*/ 	.word	0x00007940
        /*0698*/ 	.word	0x00000003
        /*069c*/ 	.word	0x00000070
        /*06a0*/ 	.short	0x010a
        /*06a2*/ 	.byte	0xff
	.zero		1


	//   ....[91]....
        /*06a4*/ 	.word	0x000079a0
        /*06a8*/ 	.word	0x00000000
        /*06ac*/ 	.word	0x00000000
        /*06b0*/ 	.short	0x010a
        /*06b2*/ 	.byte	0xff
	.zero		1


	//   ....[92]....
        /*06b4*/ 	.word	0x00007a00
        /*06b8*/ 	.word	0x00000000
        /*06bc*/ 	.word	0x00000000
        /*06c0*/ 	.short	0x010a
        /*06c2*/ 	.byte	0xff
	.zero		1


	//   ....[93]....
        /*06c4*/ 	.word	0x00007a50
        /*06c8*/ 	.word	0x00000002
        /*06cc*/ 	.word	0x000000d0
        /*06d0*/ 	.short	0x010a
        /*06d2*/ 	.byte	0xff
	.zero		1


	//   ....[94]....
        /*06d4*/ 	.word	0x00007ab0
        /*06d8*/ 	.word	0x00000002
        /*06dc*/ 	.word	0x00000080
        /*06e0*/ 	.short	0x010a
        /*06e2*/ 	.byte	0xff
	.zero		1


	//   ....[95]....
        /*06e4*/ 	.word	0x00007b00
        /*06e8*/ 	.word	0x00000002
        /*06ec*/ 	.word	0x00000070
        /*06f0*/ 	.short	0x010a
        /*06f2*/ 	.byte	0xff
	.zero		1


	//   ....[96]....
        /*06f4*/ 	.word	0x00007b60
        /*06f8*/ 	.word	0x00000000
        /*06fc*/ 	.word	0x00000080
        /*0700*/ 	.short	0x010a
        /*0702*/ 	.byte	0xff
	.zero		1


	//   ....[97]....
        /*0704*/ 	.word	0x00007bb0
        /*0708*/ 	.word	0x00000000
        /*070c*/ 	.word	0x00000070
        /*0710*/ 	.short	0x010a
        /*0712*/ 	.byte	0xff
	.zero		1


	//   ....[98]....
        /*0714*/ 	.word	0x00007c10
        /*0718*/ 	.word	0x00000002
        /*071c*/ 	.word	0x000000b0
        /*0720*/ 	.short	0x010a
        /*0722*/ 	.byte	0xff
	.zero		1


	//   ....[99]....
        /*0724*/ 	.word	0x00007c70
        /*0728*/ 	.word	0x00000000
        /*072c*/ 	.word	0x00000000
        /*0730*/ 	.short	0x010a
        /*0732*/ 	.byte	0xff
	.zero		1


	//   ....[100]....
        /*0734*/ 	.word	0x00007cd0
        /*0738*/ 	.word	0x00000000
        /*073c*/ 	.word	0x00000000
        /*0740*/ 	.short	0x010a
        /*0742*/ 	.byte	0xff
	.zero		1


	//   ....[101]....
        /*0744*/ 	.word	0x00007d30
        /*0748*/ 	.word	0x00000000
        /*074c*/ 	.word	0x00000000
        /*0750*/ 	.short	0x010a
        /*0752*/ 	.byte	0xff
	.zero		1


	//   ....[102]....
        /*0754*/ 	.word	0x00007d90
        /*0758*/ 	.word	0x00000000
        /*075c*/ 	.word	0x00000000
        /*0760*/ 	.short	0x010a
        /*0762*/ 	.byte	0xff
	.zero		1


	//   ....[103]....
        /*0764*/ 	.word	0x00007df0
        /*0768*/ 	.word	0x00000000
        /*076c*/ 	.word	0x00000000
        /*0770*/ 	.short	0x010a
        /*0772*/ 	.byte	0xff
	.zero		1


	//   ....[104]....
        /*0774*/ 	.word	0x00007e40
        /*0778*/ 	.word	0x00000008
        /*077c*/ 	.word	0x00000070
        /*0780*/ 	.short	0x010a
        /*0782*/ 	.byte	0xff
	.zero		1


	//   ....[105]....
        /*0784*/ 	.word	0x00007ea0
        /*0788*/ 	.word	0x00000000
        /*078c*/ 	.word	0x00000068
        /*0790*/ 	.short	0x010a
        /*0792*/ 	.byte	0xff
	.zero		1


	//   ....[106]....
        /*0794*/ 	.word	0x00007f00
        /*0798*/ 	.word	0x00000000
        /*079c*/ 	.word	0x00000048
        /*07a0*/ 	.short	0x010a
        /*07a2*/ 	.byte	0xff
	.zero		1


	//   ....[107]....
        /*07a4*/ 	.word	0x00007f60
        /*07a8*/ 	.word	0x00000002
        /*07ac*/ 	.word	0x00000048
        /*07b0*/ 	.short	0x010a
        /*07b2*/ 	.byte	0xff
	.zero		1


	//   ....[108]....
        /*07b4*/ 	.word	0x00007fc0
        /*07b8*/ 	.word	0x00000000
        /*07bc*/ 	.word	0x00000000
        /*07c0*/ 	.short	0x010a
        /*07c2*/ 	.byte	0xff
	.zero		1


	//   ....[109]....
        /*07c4*/ 	.word	0x00008020
        /*07c8*/ 	.word	0x00000000
        /*07cc*/ 	.word	0x00000000
        /*07d0*/ 	.short	0x010a
        /*07d2*/ 	.byte	0xff
	.zero		1


	//   ....[110]....
        /*07d4*/ 	.word	0x00008070
        /*07d8*/ 	.word	0x00000000
        /*07dc*/ 	.word	0x00000070
        /*07e0*/ 	.short	0x010a
        /*07e2*/ 	.byte	0xff
	.zero		1


	//   ....[111]....
        /*07e4*/ 	.word	0x000080c0
        /*07e8*/ 	.word	0x00000002
        /*07ec*/ 	.word	0x00000030
        /*07f0*/ 	.short	0x010a
        /*07f2*/ 	.byte	0xff
	.zero		1


	//   ....[112]....
        /*07f4*/ 	.word	0x00008110
        /*07f8*/ 	.word	0x0000001b
        /*07fc*/ 	.word	0x00000090
        /*0800*/ 	.short	0x010a
        /*0802*/ 	.byte	0xff
	.zero		1


	//   ....[113]....
        /*0804*/ 	.word	0x00008160
        /*0808*/ 	.word	0x00000002
        /*080c*/ 	.word	0x00000030
        /*0810*/ 	.short	0x010a
        /*0812*/ 	.byte	0xff
	.zero		1


	//----- nvinfo : EIATTR_NUM_MBARRIERS
	.align		4
.L_47:
        /*0814*/ 	.byte	0x03, 0x38
        /*0816*/ 	.short	0x001e


	//----- nvinfo : EIATTR_EXIT_INSTR_OFFSETS
	.align		4
        /*0818*/ 	.byte	0x04, 0x1c
        /*081a*/ 	.short	(.L_49 - .L_48)


	//   ....[0]....
.L_48:
        /*081c*/ 	.word	0x000029d0


	//   ....[1]....
        /*0820*/ 	.word	0x00002ec0


	//   ....[2]....
        /*0824*/ 	.word	0x00002f20


	//   ....[3]....
        /*0828*/ 	.word	0x00004050


	//   ....[4]....
        /*082c*/ 	.word	0x000050f0


	//   ....[5]....
        /*0830*/ 	.word	0x00005130


	//   ....[6]....
        /*0834*/ 	.word	0x00007700


	//   ....[7]....
        /*0838*/ 	.word	0x00007780


	//   ....[8]....
        /*083c*/ 	.word	0x000077b0


	//   ....[9]....
        /*0840*/ 	.word	0x00007820


	//----- nvinfo : EIATTR_MAX_THREADS
	.align		4
.L_49:
        /*0844*/ 	.byte	0x04, 0x05
        /*0846*/ 	.short	(.L_51 - .L_50)
.L_50:
        /*0848*/ 	.word	0x00000100
        /*084c*/ 	.word	0x00000001
        /*0850*/ 	.word	0x00000001


	//----- nvinfo : EIATTR_CRS_STACK_SIZE
	.align		4
.L_51:
        /*0854*/ 	.byte	0x04, 0x1e
        /*0856*/ 	.short	(.L_53 - .L_52)
.L_52:
        /*0858*/ 	.word	0x00000000


	//----- nvinfo : EIATTR_CBANK_PARAM_SIZE
	.align		4
.L_53:
        /*085c*/ 	.byte	0x03, 0x19
        /*085e*/ 	.short	0x0800


	//----- nvinfo : EIATTR_PARAM_CBANK
	.align		4
        /*0860*/ 	.byte	0x04, 0x0a
        /*0862*/ 	.short	(.L_55 - .L_54)
	.align		4
.L_54:
        /*0864*/ 	.word	index@(.nv.constant0._ZN7cutlass13device_kernelINS_4gemm6kernel13GemmUniversalIN4cute5tupleIJiiiiEEENS1_10collective13CollectiveMmaINS1_35MainloopSm100TmaUmmaWarpSpecializedILi3ELi2ELi4ENS5_IJNS4_1CILi2EEENSA_ILi1EEESC_EEEEENS5_IJNSA_ILi64EEESF_NSA_ILi128EEEEEENS_6half_tENS5_IJlSC_lEEESI_SJ_NS4_8TiledMMAINS4_8MMA_AtomIJNS4_20SM100_MMA_F16BF16_SSISI_SI_fLi64ELi64ELNS4_4UMMA5MajorE0ELSO_0ELNSN_7ScaleInE0ELSP_0EEEEEENS4_6LayoutINS5_IJSC_SC_SC_EEENS5_IJNSA_ILi0EEESU_SU_EEEEENS5_IJNS4_10UnderscoreESX_SX_EEEEENS4_13SM90_TMA_LOADENS4_14ComposedLayoutINS4_7SwizzleILi3ELi4ELi3EEENS4_18smem_ptr_flag_bitsILi16EEENSS_INS5_IJNSA_ILi8EEESF_EEENS5_IJSF_SC_EEEEEEEvNS4_8identityENS4_23SM90_TMA_LOAD_MULTICASTES1A_vS1B_EENS_8epilogue10collective18CollectiveEpilogueINS1E_23Sm100TmaWarpSpecializedILi3ELi2ELi16ELb1ELb0EEEJSH_NS5_IJNSS_ISF_SC_EENSS_INSA_ILi32EEESC_EEEEESI_SJ_SI_SJ_NS1E_6fusion15FusionCallbacksIS1I_NS1N_17LinearCombinationISI_fSI_fLNS_15FloatRoundStyleE2EEESH_S1M_JEEENS4_5SM1004TMEM4LOAD26SM100_TMEM_LOAD_16dp256b4xES10_NS11_INS12_ILi2ELi4ELi3EEES15_NSS_INS5_IJS16_S1K_EEENS5_IJS1K_SC_EEEEEEENS4_17SM75_U32x4_LDSM_NENS4_14SM90_TMA_STOREES21_NS4_17SM90_U32x4_STSM_NENS4_39AutoVectorizingCopyWithAssumedAlignmentILi128EEEEEEvvEEEEvNT_6ParamsE)
        /*0868*/ 	.short	0x0380
        /*086a*/ 	.short	0x0800


	//----- nvinfo : EIATTR_SW_WAR
	.align		4
.L_55:
        /*086c*/ 	.byte	0x04, 0x36
        /*086e*/ 	.short	(.L_57 - .L_56)
.L_56:
        /*0870*/ 	.word	0x00000008
.L_57:


//--------------------- .nv.callgraph             --------------------------
	.section	.nv.callgraph,"",@"SHT_CUDA_CALLGRAPH"
	.align	4
	.sectionentsize	8
	.align		4
        /*0000*/ 	.word	0x00000000
	.align		4
        /*0004*/ 	.word	0xffffffff
	.align		4
        /*0008*/ 	.word	index@(_ZN7cutlass13device_kernelINS_4gemm6kernel13GemmUniversalIN4cute5tupleIJiiiiEEENS1_10collective13CollectiveMmaINS1_35MainloopSm100TmaUmmaWarpSpecializedILi3ELi2ELi4ENS5_IJNS4_1CILi2EEENSA_ILi1EEESC_EEEEENS5_IJNSA_ILi64EEESF_NSA_ILi128EEEEEENS_6half_tENS5_IJlSC_lEEESI_SJ_NS4_8TiledMMAINS4_8MMA_AtomIJNS4_20SM100_MMA_F16BF16_SSISI_SI_fLi64ELi64ELNS4_4UMMA5MajorE0ELSO_0ELNSN_7ScaleInE0ELSP_0EEEEEENS4_6LayoutINS5_IJSC_SC_SC_EEENS5_IJNSA_ILi0EEESU_SU_EEEEENS5_IJNS4_10UnderscoreESX_SX_EEEEENS4_13SM90_TMA_LOADENS4_14ComposedLayoutINS4_7SwizzleILi3ELi4ELi3EEENS4_18smem_ptr_flag_bitsILi16EEENSS_INS5_IJNSA_ILi8EEESF_EEENS5_IJSF_SC_EEEEEEEvNS4_8identityENS4_23SM90_TMA_LOAD_MULTICASTES1A_vS1B_EENS_8epilogue10collective18CollectiveEpilogueINS1E_23Sm100TmaWarpSpecializedILi3ELi2ELi16ELb1ELb0EEEJSH_NS5_IJNSS_ISF_SC_EENSS_INSA_ILi32EEESC_EEEEESI_SJ_SI_SJ_NS1E_6fusion15FusionCallbacksIS1I_NS1N_17LinearCombinationISI_fSI_fLNS_15FloatRoundStyleE2EEESH_S1M_JEEENS4_5SM1004TMEM4LOAD26SM100_TMEM_LOAD_16dp256b4xES10_NS11_INS12_ILi2ELi4ELi3EEES15_NSS_INS5_IJS16_S1K_EEENS5_IJS1K_SC_EEEEEEENS4_17SM75_U32x4_LDSM_NENS4_14SM90_TMA_STOREES21_NS4_17SM90_U32x4_STSM_NENS4_39AutoVectorizingCopyWithAssumedAlignmentILi128EEEEEEvvEEEEvNT_6ParamsE)
	.align		4
        /*000c*/ 	.word	index@(__assertfail)
	.align		4
        /*0010*/ 	.word	0x00000000
	.align		4
        /*0014*/ 	.word	0xfffffffe
	.align		4
        /*0018*/ 	.word	0x00000000
	.align		4
        /*001c*/ 	.word	0xfffffffd
	.align		4
        /*0020*/ 	.word	0x00000000
	.align		4
        /*0024*/ 	.word	0xfffffffc


//--------------------- .nv.constant4             --------------------------
	.section	.nv.constant4,"a",@progbits
	.align	8
	.align		8
.nv.constant4:
        /*0000*/ 	.dword	__assertfail
	.align		8
        /*0008*/ 	.dword	__unnamed_1
	.align		8
        /*0010*/ 	.dword	__unnamed_2
	.align		8
        /*0018*/ 	.dword	_ZN39_INTERNAL_9bfc6cf0_4_k_cu_79dc41fa_70344cuda3std3__45__cpo5beginE
	.align		8
        /*0020*/ 	.dword	_ZN39_INTERNAL_9bfc6cf0_4_k_cu_79dc41fa_70344cuda3std3__45__cpo3endE
	.align		8
        /*0028*/ 	.dword	_ZN39_INTERNAL_9bfc6cf0_4_k_cu_79dc41fa_70344cuda3std3__45__cpo6cbeginE
	.align		8
        /*0030*/ 	.dword	_ZN39_INTERNAL_9bfc6cf0_4_k_cu_79dc41fa_70344cuda3std3__45__cpo4cendE
	.align		8
        /*0038*/ 	.dword	_ZN39_INTERNAL_9bfc6cf0_4_k_cu_79dc41fa_70344cuda3std3__441_GLOBAL__N__9bfc6cf0_4_k_cu_79dc41fa_70346ignoreE
	.align		8
        /*0040*/ 	.dword	_ZN39_INTERNAL_9bfc6cf0_4_k_cu_79dc41fa_70344cuda3std3__419piecewise_constructE
	.align		8
        /*0048*/ 	.dword	_ZN39_INTERNAL_9bfc6cf0_4_k_cu_79dc41fa_70344cuda3std3__48in_placeE
	.align		8
        /*0050*/ 	.dword	_ZN39_INTERNAL_9bfc6cf0_4_k_cu_79dc41fa_70344cuda3std6ranges3__45__cpo4swapE
	.align		8
        /*0058*/ 	.dword	_ZN39_INTERNAL_9bfc6cf0_4_k_cu_79dc41fa_70344cuda3std6ranges3__45__cpo9iter_moveE
	.align		8
        /*0060*/ 	.dword	_ZN39_INTERNAL_9bfc6cf0_4_k_cu_79dc41fa_70344cute7productE
	.align		8
        /*0068*/ 	.dword	_ZN39_INTERNAL_9bfc6cf0_4_k_cu_79dc41fa_70344cute1_E
	.align		8
        /*0070*/ 	.dword	$str$25
	.align		8
        /*0078*/ 	.dword	$str$26
	.align		8
        /*0080*/ 	.dword	$str$27
	.align		8
        /*0088*/ 	.dword	$str$28


//--------------------- .text._ZN7cutlass13device_kernelINS_4gemm6kernel13GemmUniversalIN4cute5tupleIJiiiiEEENS1_10collective13CollectiveMmaINS1_35MainloopSm100TmaUmmaWarpSpecializedILi3ELi2ELi4ENS5_IJNS4_1CILi2EEENSA_ILi1EEESC_EEEEENS5_IJNSA_ILi64EEESF_NSA_ILi128EEEEEENS_6half_tENS5_IJlSC_lEEESI_SJ_NS4_8TiledMMAINS4_8MMA_AtomIJNS4_20SM100_MMA_F16BF16_SSISI_SI_fLi64ELi64ELNS4_4UMMA5MajorE0ELSO_0ELNSN_7ScaleInE0ELSP_0EEEEEENS4_6LayoutINS5_IJSC_SC_SC_EEENS5_IJNSA_ILi0EEESU_SU_EEEEENS5_IJNS4_10UnderscoreESX_SX_EEEEENS4_13SM90_TMA_LOADENS4_14ComposedLayoutINS4_7SwizzleILi3ELi4ELi3EEENS4_18smem_ptr_flag_bitsILi16EEENSS_INS5_IJNSA_ILi8EEESF_EEENS5_IJSF_SC_EEEEEEEvNS4_8identityENS4_23SM90_TMA_LOAD_MULTICASTES1A_vS1B_EENS_8epilogue10collective18CollectiveEpilogueINS1E_23Sm100TmaWarpSpecializedILi3ELi2ELi16ELb1ELb0EEEJSH_NS5_IJNSS_ISF_SC_EENSS_INSA_ILi32EEESC_EEEEESI_SJ_SI_SJ_NS1E_6fusion15FusionCallbacksIS1I_NS1N_17LinearCombinationISI_fSI_fLNS_15FloatRoundStyleE2EEESH_S1M_JEEENS4_5SM1004TMEM4LOAD26SM100_TMEM_LOAD_16dp256b4xES10_NS11_INS12_ILi2ELi4ELi3EEES15_NSS_INS5_IJS16_S1K_EEENS5_IJS1K_SC_EEEEEEENS4_17SM75_U32x4_LDSM_NENS4_14SM90_TMA_STOREES21_NS4_17SM90_U32x4_STSM_NENS4_39AutoVectorizingCopyWithAssumedAlignmentILi128EEEEEEvvEEEEvNT_6ParamsE --------------------------
	.section	.text._ZN7cutlass13device_kernelINS_4gemm6kernel13GemmUniversalIN4cute5tupleIJiiiiEEENS1_10collective13CollectiveMmaINS1_35MainloopSm100TmaUmmaWarpSpecializedILi3ELi2ELi4ENS5_IJNS4_1CILi2EEENSA_ILi1EEESC_EEEEENS5_IJNSA_ILi64EEESF_NSA_ILi128EEEEEENS_6half_tENS5_IJlSC_lEEESI_SJ_NS4_8TiledMMAINS4_8MMA_AtomIJNS4_20SM100_MMA_F16BF16_SSISI_SI_fLi64ELi64ELNS4_4UMMA5MajorE0ELSO_0ELNSN_7ScaleInE0ELSP_0EEEEEENS4_6LayoutINS5_IJSC_SC_SC_EEENS5_IJNSA_ILi0EEESU_SU_EEEEENS5_IJNS4_10UnderscoreESX_SX_EEEEENS4_13SM90_TMA_LOADENS4_14ComposedLayoutINS4_7SwizzleILi3ELi4ELi3EEENS4_18smem_ptr_flag_bitsILi16EEENSS_INS5_IJNSA_ILi8EEESF_EEENS5_IJSF_SC_EEEEEEEvNS4_8identityENS4_23SM90_TMA_LOAD_MULTICASTES1A_vS1B_EENS_8epilogue10collective18CollectiveEpilogueINS1E_23Sm100TmaWarpSpecializedILi3ELi2ELi16ELb1ELb0EEEJSH_NS5_IJNSS_ISF_SC_EENSS_INSA_ILi32EEESC_EEEEESI_SJ_SI_SJ_NS1E_6fusion15FusionCallbacksIS1I_NS1N_17LinearCombinationISI_fSI_fLNS_15FloatRoundStyleE2EEESH_S1M_JEEENS4_5SM1004TMEM4LOAD26SM100_TMEM_LOAD_16dp256b4xES10_NS11_INS12_ILi2ELi4ELi3EEES15_NSS_INS5_IJS16_S1K_EEENS5_IJS1K_SC_EEEEEEENS4_17SM75_U32x4_LDSM_NENS4_14SM90_TMA_STOREES21_NS4_17SM90_U32x4_STSM_NENS4_39AutoVectorizingCopyWithAssumedAlignmentILi128EEEEEEvvEEEEvNT_6ParamsE,"ax",@progbits
	.align	128
.text._ZN7cutlass13device_kernelINS_4gemm6kernel13GemmUniversalIN4cute5tupleIJiiiiEEENS1_10collective13CollectiveMmaINS1_35MainloopSm100TmaUmmaWarpSpecializedILi3ELi2ELi4ENS5_IJNS4_1CILi2EEENSA_ILi1EEESC_EEEEENS5_IJNSA_ILi64EEESF_NSA_ILi128EEEEEENS_6half_tENS5_IJlSC_lEEESI_SJ_NS4_8TiledMMAINS4_8MMA_AtomIJNS4_20SM100_MMA_F16BF16_SSISI_SI_fLi64ELi64ELNS4_4UMMA5MajorE0ELSO_0ELNSN_7ScaleInE0ELSP_0EEEEEENS4_6LayoutINS5_IJSC_SC_SC_EEENS5_IJNSA_ILi0EEESU_SU_EEEEENS5_IJNS4_10UnderscoreESX_SX_EEEEENS4_13SM90_TMA_LOADENS4_14ComposedLayoutINS4_7SwizzleILi3ELi4ELi3EEENS4_18smem_ptr_flag_bitsILi16EEENSS_INS5_IJNSA_ILi8EEESF_EEENS5_IJSF_SC_EEEEEEEvNS4_8identityENS4_23SM90_TMA_LOAD_MULTICASTES1A_vS1B_EENS_8epilogue10collective18CollectiveEpilogueINS1E_23Sm100TmaWarpSpecializedILi3ELi2ELi16ELb1ELb0EEEJSH_NS5_IJNSS_ISF_SC_EENSS_INSA_ILi32EEESC_EEEEESI_SJ_SI_SJ_NS1E_6fusion15FusionCallbacksIS1I_NS1N_17LinearCombinationISI_fSI_fLNS_15FloatRoundStyleE2EEESH_S1M_JEEENS4_5SM1004TMEM4LOAD26SM100_TMEM_LOAD_16dp256b4xES10_NS11_INS12_ILi2ELi4ELi3EEES15_NSS_INS5_IJS16_S1K_EEENS5_IJS1K_SC_EEEEEEENS4_17SM75_U32x4_LDSM_NENS4_14SM90_TMA_STOREES21_NS4_17SM90_U32x4_STSM_NENS4_39AutoVectorizingCopyWithAssumedAlignmentILi128EEEEEEvvEEEEvNT_6ParamsE:
        .type           _ZN7cutlass13device_kernelINS_4gemm6kernel13GemmUniversalIN4cute5tupleIJiiiiEEENS1_10collective13CollectiveMmaINS1_35MainloopSm100TmaUmmaWarpSpecializedILi3ELi2ELi4ENS5_IJNS4_1CILi2EEENSA_ILi1EEESC_EEEEENS5_IJNSA_ILi64EEESF_NSA_ILi128EEEEEENS_6half_tENS5_IJlSC_lEEESI_SJ_NS4_8TiledMMAINS4_8MMA_AtomIJNS4_20SM100_MMA_F16BF16_SSISI_SI_fLi64ELi64ELNS4_4UMMA5MajorE0ELSO_0ELNSN_7ScaleInE0ELSP_0EEEEEENS4_6LayoutINS5_IJSC_SC_SC_EEENS5_IJNSA_ILi0EEESU_SU_EEEEENS5_IJNS4_10UnderscoreESX_SX_EEEEENS4_13SM90_TMA_LOADENS4_14ComposedLayoutINS4_7SwizzleILi3ELi4ELi3EEENS4_18smem_ptr_flag_bitsILi16EEENSS_INS5_IJNSA_ILi8EEESF_EEENS5_IJSF_SC_EEEEEEEvNS4_8identityENS4_23SM90_TMA_LOAD_MULTICASTES1A_vS1B_EENS_8epilogue10collective18CollectiveEpilogueINS1E_23Sm100TmaWarpSpecializedILi3ELi2ELi16ELb1ELb0EEEJSH_NS5_IJNSS_ISF_SC_EENSS_INSA_ILi32EEESC_EEEEESI_SJ_SI_SJ_NS1E_6fusion15FusionCallbacksIS1I_NS1N_17LinearCombinationISI_fSI_fLNS_15FloatRoundStyleE2EEESH_S1M_JEEENS4_5SM1004TMEM4LOAD26SM100_TMEM_LOAD_16dp256b4xES10_NS11_INS12_ILi2ELi4ELi3EEES15_NSS_INS5_IJS16_S1K_EEENS5_IJS1K_SC_EEEEEEENS4_17SM75_U32x4_LDSM_NENS4_14SM90_TMA_STOREES21_NS4_17SM90_U32x4_STSM_NENS4_39AutoVectorizingCopyWithAssumedAlignmentILi128EEEEEEvvEEEEvNT_6ParamsE,@function
        .size           _ZN7cutlass13device_kernelINS_4gemm6kernel13GemmUniversalIN4cute5tupleIJiiiiEEENS1_10collective13CollectiveMmaINS1_35MainloopSm100TmaUmmaWarpSpecializedILi3ELi2ELi4ENS5_IJNS4_1CILi2EEENSA_ILi1EEESC_EEEEENS5_IJNSA_ILi64EEESF_NSA_ILi128EEEEEENS_6half_tENS5_IJlSC_lEEESI_SJ_NS4_8TiledMMAINS4_8MMA_AtomIJNS4_20SM100_MMA_F16BF16_SSISI_SI_fLi64ELi64ELNS4_4UMMA5MajorE0ELSO_0ELNSN_7ScaleInE0ELSP_0EEEEEENS4_6LayoutINS5_IJSC_SC_SC_EEENS5_IJNSA_ILi0EEESU_SU_EEEEENS5_IJNS4_10UnderscoreESX_SX_EEEEENS4_13SM90_TMA_LOADENS4_14ComposedLayoutINS4_7SwizzleILi3ELi4ELi3EEENS4_18smem_ptr_flag_bitsILi16EEENSS_INS5_IJNSA_ILi8EEESF_EEENS5_IJSF_SC_EEEEEEEvNS4_8identityENS4_23SM90_TMA_LOAD_MULTICASTES1A_vS1B_EENS_8epilogue10collective18CollectiveEpilogueINS1E_23Sm100TmaWarpSpecializedILi3ELi2ELi16ELb1ELb0EEEJSH_NS5_IJNSS_ISF_SC_EENSS_INSA_ILi32EEESC_EEEEESI_SJ_SI_SJ_NS1E_6fusion15FusionCallbacksIS1I_NS1N_17LinearCombinationISI_fSI_fLNS_15FloatRoundStyleE2EEESH_S1M_JEEENS4_5SM1004TMEM4LOAD26SM100_TMEM_LOAD_16dp256b4xES10_NS11_INS12_ILi2ELi4ELi3EEES15_NSS_INS5_IJS16_S1K_EEENS5_IJS1K_SC_EEEEEEENS4_17SM75_U32x4_LDSM_NENS4_14SM90_TMA_STOREES21_NS4_17SM90_U32x4_STSM_NENS4_39AutoVectorizingCopyWithAssumedAlignmentILi128EEEEEEvvEEEEvNT_6ParamsE,(.L_x_158 - _ZN7cutlass13device_kernelINS_4gemm6kernel13GemmUniversalIN4cute5tupleIJiiiiEEENS1_10collective13CollectiveMmaINS1_35MainloopSm100TmaUmmaWarpSpecializedILi3ELi2ELi4ENS5_IJNS4_1CILi2EEENSA_ILi1EEESC_EEEEENS5_IJNSA_ILi64EEESF_NSA_ILi128EEEEEENS_6half_tENS5_IJlSC_lEEESI_SJ_NS4_8TiledMMAINS4_8MMA_AtomIJNS4_20SM100_MMA_F16BF16_SSISI_SI_fLi64ELi64ELNS4_4UMMA5MajorE0ELSO_0ELNSN_7ScaleInE0ELSP_0EEEEEENS4_6LayoutINS5_IJSC_SC_SC_EEENS5_IJNSA_ILi0EEESU_SU_EEEEENS5_IJNS4_10UnderscoreESX_SX_EEEEENS4_13SM90_TMA_LOADENS4_14ComposedLayoutINS4_7SwizzleILi3ELi4ELi3EEENS4_18smem_ptr_flag_bitsILi16EEENSS_INS5_IJNSA_ILi8EEESF_EEENS5_IJSF_SC_EEEEEEEvNS4_8identityENS4_23SM90_TMA_LOAD_MULTICASTES1A_vS1B_EENS_8epilogue10collective18CollectiveEpilogueINS1E_23Sm100TmaWarpSpecializedILi3ELi2ELi16ELb1ELb0EEEJSH_NS5_IJNSS_ISF_SC_EENSS_INSA_ILi32EEESC_EEEEESI_SJ_SI_SJ_NS1E_6fusion15FusionCallbacksIS1I_NS1N_17LinearCombinationISI_fSI_fLNS_15FloatRoundStyleE2EEESH_S1M_JEEENS4_5SM1004TMEM4LOAD26SM100_TMEM_LOAD_16dp256b4xES10_NS11_INS12_ILi2ELi4ELi3EEES15_NSS_INS5_IJS16_S1K_EEENS5_IJS1K_SC_EEEEEEENS4_17SM75_U32x4_LDSM_NENS4_14SM90_TMA_STOREES21_NS4_17SM90_U32x4_STSM_NENS4_39AutoVectorizingCopyWithAssumedAlignmentILi128EEEEEEvvEEEEvNT_6ParamsE)
        .other          _ZN7cutlass13device_kernelINS_4gemm6kernel13GemmUniversalIN4cute5tupleIJiiiiEEENS1_10collective13CollectiveMmaINS1_35MainloopSm100TmaUmmaWarpSpecializedILi3ELi2ELi4ENS5_IJNS4_1CILi2EEENSA_ILi1EEESC_EEEEENS5_IJNSA_ILi64EEESF_NSA_ILi128EEEEEENS_6half_tENS5_IJlSC_lEEESI_SJ_NS4_8TiledMMAINS4_8MMA_AtomIJNS4_20SM100_MMA_F16BF16_SSISI_SI_fLi64ELi64ELNS4_4UMMA5MajorE0ELSO_0ELNSN_7ScaleInE0ELSP_0EEEEEENS4_6LayoutINS5_IJSC_SC_SC_EEENS5_IJNSA_ILi0EEESU_SU_EEEEENS5_IJNS4_10UnderscoreESX_SX_EEEEENS4_13SM90_TMA_LOADENS4_14ComposedLayoutINS4_7SwizzleILi3ELi4ELi3EEENS4_18smem_ptr_flag_bitsILi16EEENSS_INS5_IJNSA_ILi8EEESF_EEENS5_IJSF_SC_EEEEEEEvNS4_8identityENS4_23SM90_TMA_LOAD_MULTICASTES1A_vS1B_EENS_8epilogue10collective18CollectiveEpilogueINS1E_23Sm100TmaWarpSpecializedILi3ELi2ELi16ELb1ELb0EEEJSH_NS5_IJNSS_ISF_SC_EENSS_INSA_ILi32EEESC_EEEEESI_SJ_SI_SJ_NS1E_6fusion15FusionCallbacksIS1I_NS1N_17LinearCombinationISI_fSI_fLNS_15FloatRoundStyleE2EEESH_S1M_JEEENS4_5SM1004TMEM4LOAD26SM100_TMEM_LOAD_16dp256b4xES10_NS11_INS12_ILi2ELi4ELi3EEES15_NSS_INS5_IJS16_S1K_EEENS5_IJS1K_SC_EEEEEEENS4_17SM75_U32x4_LDSM_NENS4_14SM90_TMA_STOREES21_NS4_17SM90_U32x4_STSM_NENS4_39AutoVectorizingCopyWithAssumedAlignmentILi128EEEEEEvvEEEEvNT_6ParamsE,@"STO_CUDA_ENTRY STV_DEFAULT"
_ZN7cutlass13device_kernelINS_4gemm6kernel13GemmUniversalIN4cute5tupleIJiiiiEEENS1_10collective13CollectiveMmaINS1_35MainloopSm100TmaUmmaWarpSpecializedILi3ELi2ELi4ENS5_IJNS4_1CILi2EEENSA_ILi1EEESC_EEEEENS5_IJNSA_ILi64EEESF_NSA_ILi128EEEEEENS_6half_tENS5_IJlSC_lEEESI_SJ_NS4_8TiledMMAINS4_8MMA_AtomIJNS4_20SM100_MMA_F16BF16_SSISI_SI_fLi64ELi64ELNS4_4UMMA5MajorE0ELSO_0ELNSN_7ScaleInE0ELSP_0EEEEEENS4_6LayoutINS5_IJSC_SC_SC_EEENS5_IJNSA_ILi0EEESU_SU_EEEEENS5_IJNS4_10UnderscoreESX_SX_EEEEENS4_13SM90_TMA_LOADENS4_14ComposedLayoutINS4_7SwizzleILi3ELi4ELi3EEENS4_18smem_ptr_flag_bitsILi16EEENSS_INS5_IJNSA_ILi8EEESF_EEENS5_IJSF_SC_EEEEEEEvNS4_8identityENS4_23SM90_TMA_LOAD_MULTICASTES1A_vS1B_EENS_8epilogue10collective18CollectiveEpilogueINS1E_23Sm100TmaWarpSpecializedILi3ELi2ELi16ELb1ELb0EEEJSH_NS5_IJNSS_ISF_SC_EENSS_INSA_ILi32EEESC_EEEEESI_SJ_SI_SJ_NS1E_6fusion15FusionCallbacksIS1I_NS1N_17LinearCombinationISI_fSI_fLNS_15FloatRoundStyleE2EEESH_S1M_JEEENS4_5SM1004TMEM4LOAD26SM100_TMEM_LOAD_16dp256b4xES10_NS11_INS12_ILi2ELi4ELi3EEES15_NSS_INS5_IJS16_S1K_EEENS5_IJS1K_SC_EEEEEEENS4_17SM75_U32x4_LDSM_NENS4_14SM90_TMA_STOREES21_NS4_17SM90_U32x4_STSM_NENS4_39AutoVectorizingCopyWithAssumedAlignmentILi128EEEEEEvvEEEEvNT_6ParamsE:
[----:B------:R-:W1:Y:S01]  /*0000*/  LDC R1, c[0x0][0x37c] ;  /* 0x0000df00ff017b82 */ /* 0x000e620000000800 */
[----:B------:R-:W2:Y:S01]  /*0010*/  S2R R55, SR_TID.X ;  /* 0x0000000000377919 */ /* 0x000ea20000002100 */
[----:B------:R-:W3:Y:S01]  /*0020*/  LDCU.64 UR8, c[0x0][0x890] ;  /* 0x00011200ff0877ac */ /* 0x000ee20008000a00 */
[----:B------:R-:W-:Y:S02]  /*0030*/  PRMT R45, RZ, 0x7610, R45 ;  /* 0x00007610ff2d7816 */ /* 0x000fe4000000002d */
[----:B------:R-:W-:Y:S01]  /*0040*/  ELECT P3, URZ, PT ;  /* 0x0000000000ff782f */ /* 0x000fe20003860000 */
[----:B---3--:R-:W-:-:S04]  /*0050*/  UISETP.NE.U32.AND UP0, UPT, UR8, URZ, UPT ;  /* 0x000000ff0800728c */ /* 0x008fc8000bf05070 */
[----:B------:R-:W-:Y:S01]  /*0060*/  UISETP.NE.AND.EX UP0, UPT, UR9, URZ, UPT, UP0 ;  /* 0x000000ff0900728c */ /* 0x000fe2000bf05300 */
[----:B--2---:R-:W-:-:S05]  /*0070*/  SHF.R.U32.HI R46, RZ, 0x5, R55 ;  /* 0x00000005ff2e7819 */ /* 0x004fca0000011637 */
[----:B------:R-:W2:Y:S02]  /*0080*/  SHFL.IDX PT, R0, R46, RZ, 0x1f ;  /* 0x00001fff2e007589 */ /* 0x000ea400000e0000 */
[----:B--2---:R-:W-:Y:S01]  /*0090*/  R2UR UR18, R0 ;  /* 0x00000000001272ca */ /* 0x004fe200000e0000 */
[----:B-1----:R-:W-:-:S14]  /*00a0*/  BRA.U UP0, `(.L_x_0) ;  /* 0x0000000100307547 */ /* 0x002fdc000b800000 */
[----:B------:R-:W1:Y:S02]  /*00b0*/  LDCU.64 UR4, c[0x0][0x888] ;  /* 0x00011100ff0477ac */ /* 0x000e640008000a00 */
[----:B-1----:R-:W-:-:S04]  /*00c0*/  UISETP.NE.U32.AND UP0, UPT, UR4, URZ, UPT ;  /* 0x000000ff0400728c */ /* 0x002fc8000bf05070 */
[----:B------:R-:W-:-:S09]  /*00d0*/  UISETP.NE.AND.EX UP0, UPT, UR5, URZ, UPT, UP0 ;  /* 0x000000ff0500728c */ /* 0x000fd2000bf05300 */
[----:B------:R-:W-:Y:S05]  /*00e0*/  BRA.U !UP0, `(.L_x_1) ;  /* 0x0000000108147547 */ /* 0x000fea000b800000 */
[----:B------:R-:W1:Y:S01]  /*00f0*/  LDC.64 R26, c[0x0][0x888] ;  /* 0x00022200ff1a7b82 */ /* 0x000e620000000a00 */
[----:B------:R-:W1:Y:S02]  /*0100*/  LDCU.64 UR4, c[0x0][0x358] ;  /* 0x00006b00ff0477ac */ /* 0x000e640008000a00 */
[----:B-1----:R1:W5:Y:S01]  /*0110*/  LDG.E R26, desc[UR4][R26.64] ;  /* 0x000000041a1a7981 */ /* 0x002362000c1e1900 */
[----:B------:R-:W-:Y:S01]  /*0120*/  HFMA2 R45, -RZ, RZ, 0, 5.9604644775390625e-08 ;  /* 0x00000001ff2d7431 */ /* 0x000fe200000001ff */
[----:B------:R-:W-:Y:S05]  /*0130*/  BRA `(.L_x_0) ;  /* 0x00000000000c7947 */ /* 0x000fea0003800000 */
.L_x_1:
[----:B------:R-:W1:Y:S01]  /*0140*/  LDCU UR4, c[0x0][0x880] ;  /* 0x00011000ff0477ac */ /* 0x000e620008000800 */
[----:B------:R-:W-:Y:S01]  /*0150*/  HFMA2 R45, -RZ, RZ, 0, 5.9604644775390625e-08 ;  /* 0x00000001ff2d7431 */ /* 0x000fe200000001ff */
[----:B-1----:R-:W-:-:S07]  /*0160*/  MOV R26, UR4 ;  /* 0x00000004001a7c02 */ /* 0x002fce0008000f00 */
.L_x_0:
[----:B------:R-:W2:Y:S02]  /*0170*/  LDCU.64 UR4, c[0x0][0x8b0] ;  /* 0x00011600ff0477ac */ /* 0x000ea40008000a00 */
[----:B--2---:R-:W-:-:S04]  /*0180*/  UISETP.NE.U32.AND UP0, UPT, UR4, URZ, UPT ;  /* 0x000000ff0400728c */ /* 0x004fc8000bf05070 */
[----:B------:R-:W-:-:S09]  /*0190*/  UISETP.NE.AND.EX UP0, UPT, UR5, URZ, UPT, UP0 ;  /* 0x000000ff0500728c */ /* 0x000fd2000bf05300 */
[----:B------:R-:W-:Y:S05]  /*01a0*/  BRA.U UP0, `(.L_x_2) ;  /* 0x0000000100287547 */ /* 0x000fea000b800000 */
[----:B------:R-:W2:Y:S02]  /*01b0*/  LDCU.64 UR4, c[0x0][0x8a8] ;  /* 0x00011500ff0477ac */ /* 0x000ea40008000a00 */
[----:B--2---:R-:W-:-:S04]  /*01c0*/  UISETP.NE.U32.AND UP0, UPT, UR4, URZ, UPT ;  /* 0x000000ff0400728c */ /* 0x004fc8000bf05070 */
[----:B------:R-:W-:-:S09]  /*01d0*/  UISETP.NE.AND.EX UP0, UPT, UR5, URZ, UPT, UP0 ;  /* 0x000000ff0500728c */ /* 0x000fd2000bf05300 */
[----:B------:R-:W-:Y:S05]  /*01e0*/  BRA.U !UP0, `(.L_x_3) ;  /* 0x0000000108107547 */ /* 0x000fea000b800000 */
[----:B------:R-:W2:Y:S01]  /*01f0*/  LDC.64 R24, c[0x0][0x8a8] ;  /* 0x00022a00ff187b82 */ /* 0x000ea20000000a00 */
[----:B------:R-:W2:Y:S02]  /*0200*/  LDCU.64 UR4, c[0x0][0x358] ;  /* 0x00006b00ff0477ac */ /* 0x000ea40008000a00 */
[----:B--2---:R2:W5:Y:S01]  /*0210*/  LDG.E R24, desc[UR4][R24.64] ;  /* 0x0000000418187981 */ /* 0x004562000c1e1900 */
[----:B------:R-:W-:Y:S05]  /*0220*/  BRA `(.L_x_2) ;  /* 0x0000000000087947 */ /* 0x000fea0003800000 */
.L_x_3:
[----:B------:R-:W2:Y:S02]  /*0230*/  LDCU UR4, c[0x0][0x8a0] ;  /* 0x00011400ff0477ac */ /* 0x000ea40008000800 */
[----:B--2---:R-:W-:Y:S02]  /*0240*/  MOV R24, UR4 ;  /* 0x0000000400187c02 */ /* 0x004fe40008000f00 */
.L_x_2:
[----:B------:R-:W-:Y:S01]  /*0250*/  IMAD.U32 R0, RZ, RZ, UR18 ;  /* 0x00000012ff007e24 */ /* 0x000fe2000f8e00ff */
[----:B------:R-:W-:Y:S04]  /*0260*/  BSSY.RECONVERGENT B0, `(.L_x_4) ;  /* 0x000000c000007945 */ /* 0x000fe80003800200 */
[C---:B------:R-:W-:Y:S02]  /*0270*/  ISETP.NE.OR P1, PT, R0.reuse, 0x1, !P3 ;  /* 0x000000010000780c */ /* 0x040fe40005f25670 */
[----:B------:R-:W-:-:S11]  /*0280*/  ISETP.NE.OR P0, PT, R0, 0x3, !P3 ;  /* 0x000000030000780c */ /* 0x000fd60005f05670 */
[----:B------:R-:W-:Y:S05]  /*0290*/  @P1 BRA `(.L_x_5) ;  /* 0x0000000000201947 */ /* 0x000fea0003800000 */
[----:B------:R-:W3:Y:S02]  /*02a0*/  LDCU.64 UR4, c[0x0][0x348] ;  /* 0x00006900ff0477ac */ /* 0x000ee40008000a00 */
[----:B---3--:R-:W-:Y:S02]  /*02b0*/  UIADD3 UR6, UP1, UPT, UR4, 0x80, URZ ;  /* 0x0000008004067890 */ /* 0x008fe4000ff3e0ff */
[----:B------:R-:W-:Y:S02]  /*02c0*/  UIADD3 UR4, UP0, UPT, UR4, 0x180, URZ ;  /* 0x0000018004047890 */ /* 0x000fe4000ff1e0ff */
[----:B------:R-:W-:Y:S02]  /*02d0*/  UIADD3.X UR7, UPT, UPT, URZ, UR5, URZ, UP1, !UPT ;  /* 0x00000005ff077290 */ /* 0x000fe40008ffe4ff */
[----:B------:R-:W-:-:S07]  /*02e0*/  UIADD3.X UR5, UPT, UPT, URZ, UR5, URZ, UP0, !UPT ;  /* 0x00000005ff057290 */ /* 0x000fce00087fe4ff */
[----:B------:R3:W-:Y:S02]  /*02f0*/  UTMACCTL.PF [UR6] ;  /* 0x00000000060079b9 */ /* 0x0007e40008040000 */
[----:B------:R3:W-:Y:S02]  /*0300*/  UTMACCTL.PF [UR4] ;  /* 0x00000000040079b9 */ /* 0x0007e40008040000 */
[----:B---3--:R-:W-:Y:S01]  /*0310*/  NOP ;  /* 0x0000000000007918 */ /* 0x008fe20000000000 */
.L_x_5:
[----:B------:R-:W-:Y:S05]  /*0320*/  BSYNC.RECONVERGENT B0 ;  /* 0x0000000000007941 */ /* 0x000fea0003800200 */
.L_x_4:
[----:B------:R-:W-:Y:S04]  /*0330*/  BSSY.RECONVERGENT B0, `(.L_x_6) ;  /* 0x000000a000007945 */ /* 0x000fe80003800200 */
        /* <DEDUP_REMOVED lines=9> */
.L_x_7:
[----:B------:R-:W-:Y:S05]  /*03d0*/  BSYNC.RECONVERGENT B0 ;  /* 0x0000000000007941 */ /* 0x000fea0003800200 */
.L_x_6:
[----:B------:R-:W3:Y:S01]  /*03e0*/  LDCU.64 UR4, c[0x0][0x888] ;  /* 0x00011100ff0477ac */ /* 0x000ee20008000a00 */
[----:B------:R-:W-:Y:S02]  /*03f0*/  UISETP.EQ.U32.AND UP2, UPT, UR8, URZ, UPT ;  /* 0x000000ff0800728c */ /* 0x000fe4000bf42070 */
[----:B------:R-:W-:Y:S02]  /*0400*/  UPLOP3.LUT UP3, UPT, UPT, UPT, UPT, 0x80, 0x8 ;  /* 0x000000000008789c */ /* 0x000fe40003f6f070 */
[----:B---3--:R-:W-:-:S04]  /*0410*/  UISETP.NE.U32.AND UP0, UPT, UR4, URZ, UPT ;  /* 0x000000ff0400728c */ /* 0x008fc8000bf05070 */
[----:B------:R-:W-:-:S04]  /*0420*/  UISETP.NE.AND.EX UP1, UPT, UR5, URZ, UPT, UP0 ;  /* 0x000000ff0500728c */ /* 0x000fc8000bf25300 */
[----:B------:R-:W-:-:S04]  /*0430*/  UISETP.EQ.OR.EX UP4, UPT, UR9, URZ, !UP1, UP2 ;  /* 0x000000ff0900728c */ /* 0x000fc8000cf82720 */
[----:B------:R-:W-:-:S06]  /*0440*/  UP2UR UR4, UPR, URZ, 0x10 ;  /* 0x00000010ff047883 */ /* 0x000fcc0008000000 */
[----:B------:R-:W-:Y:S01]  /*0450*/  MOV R49, UR4 ;  /* 0x0000000400317c02 */ /* 0x000fe20008000f00 */
[----:B------:R-:W-:Y:S06]  /*0460*/  BRA.U !UP4, `(.L_x_8) ;  /* 0x000000010c207547 */ /* 0x000fec000b800000 */
[----:B------:R-:W-:Y:S01]  /*0470*/  UISETP.NE.U32.AND UP2, UPT, UR8, URZ, UPT ;  /* 0x000000ff0800728c */ /* 0x000fe2000bf45070 */
[----:B-----5:R-:W-:Y:S01]  /*0480*/  FSETP.NEU.AND P0, PT, R26, RZ, PT ;  /* 0x000000ff1a00720b */ /* 0x020fe20003f0d000 */
[----:B------:R-:W-:Y:S02]  /*0490*/  USEL UR4, URZ, 0xffffffff, UP1 ;  /* 0xffffffffff047887 */ /* 0x000fe40008800000 */
[----:B------:R-:W-:-:S10]  /*04a0*/  UISETP.NE.AND.EX UP2, UPT, UR9, URZ, UPT, UP2 ;  /* 0x000000ff0900728c */ /* 0x000fd4000bf45320 */
[----:B------:R-:W-:Y:S01]  /*04b0*/  VOTEU.ANY UP0, P0 ;  /* 0x0000000000ff7886 */ /* 0x000fe20000000100 */
[----:B------:R-:W-:-:S04]  /*04c0*/  @!UP2 USEL UR4, URZ, 0xffffffff, UP0 ;  /* 0xffffffffff04a887 */ /* 0x000fc80008000000 */
[----:B------:R-:W-:-:S04]  /*04d0*/  ULOP3.LUT UR4, UR4, 0x1, URZ, 0xc0, !UPT ;  /* 0x0000000104047892 */ /* 0x000fc8000f8ec0ff */
[----:B------:R-:W-:-:S11]  /*04e0*/  UISETP.NE.U32.AND UP3, UPT, UR4, 0x1, UPT ;  /* 0x000000010400788c */ /* 0x000fd6000bf65070 */
.L_x_8:
[----:B------:R-:W3:Y:S01]  /*04f0*/  SHFL.IDX PT, R2, R46, RZ, 0x1f ;  /* 0x00001fff2e027589 */ /* 0x000ee200000e0000 */
[----:B------:R-:W-:Y:S01]  /*0500*/  UISETP.NE.AND UP5, UPT, UR18, 0x2, UPT ;  /* 0x000000021200788c */ /* 0x000fe2000bfa5270 */
[----:B---3--:R-:W-:-:S13]  /*0510*/  ISETP.NE.AND P0, PT, R2, RZ, PT ;  /* 0x000000ff0200720c */ /* 0x008fda0003f05270 */
[----:B------:R-:W-:Y:S05]  /*0520*/  @P0 BRA `(.L_x_9) ;  /* 0x0000000000500947 */ /* 0x000fea0003800000 */
[----:B------:R-:W3:Y:S01]  /*0530*/  S2UR UR4, SR_CgaCtaId ;  /* 0x00000000000479c3 */ /* 0x000ee20000008800 */
[----:B------:R-:W-:Y:S01]  /*0540*/  UMOV UR5, 0x400 ;  /* 0x0000040000057882 */ /* 0x000fe20000000000 */
[----:B------:R-:W-:Y:S01]  /*0550*/  UMOV UR8, 0x1 ;  /* 0x0000000100087882 */ /* 0x000fe20000000000 */
[----:B------:R-:W-:Y:S01]  /*0560*/  UMOV UR6, 0x2 ;  /* 0x0000000200067882 */ /* 0x000fe20000000000 */
[----:B------:R-:W-:-:S04]  /*0570*/  UIADD3 UR8, UPT, UPT, -UR8, 0x100000, URZ ;  /* 0x0010000008087890 */ /* 0x000fc8000fffe1ff */
[----:B------:R-:W-:Y:S02]  /*0580*/  USHF.L.U32 UR9, UR8, 0xb, URZ ;  /* 0x0000000b08097899 */ /* 0x000fe400080006ff */
[----:B------:R-:W-:Y:S02]  /*0590*/  USHF.L.U32 UR8, UR8, 0x1, URZ ;  /* 0x0000000108087899 */ /* 0x000fe400080006ff */
[----:B------:R-:W-:-:S04]  /*05a0*/  UIADD3 UR6, UPT, UPT, -UR6, 0x100000, URZ ;  /* 0x0010000006067890 */ /* 0x000fc8000fffe1ff */
[----:B------:R-:W-:Y:S02]  /*05b0*/  USHF.L.U32 UR7, UR6, 0xb, URZ ;  /* 0x0000000b06077899 */ /* 0x000fe400080006ff */
[----:B------:R-:W-:Y:S01]  /*05c0*/  USHF.L.U32 UR6, UR6, 0x1, URZ ;  /* 0x0000000106067899 */ /* 0x000fe200080006ff */
[----:B------:R-:W-:Y:S01]  /*05d0*/  ELECT P0, URZ, PT ;  /* 0x0000000000ff782f */ /* 0x000fe20003800000 */
[----:B---3--:R-:W-:Y:S01]  /*05e0*/  ULEA UR4, UR4, UR5, 0x18 ;  /* 0x0000000504047291 */ /* 0x008fe2000f8ec0ff */
[----:B------:R-:W3:Y:S11]  /*05f0*/  FENCE.VIEW.ASYNC.S ;  /* 0x00000000000073c6 */ /* 0x000ef60000000000 */
[----:B---3--:R3:W4:Y:S01]  /*0600*/  SYNCS.EXCH.64 URZ, [UR4], UR8 ;  /* 0x0000000804ff75b2 */ /* 0x0087220008000100 */
[----:B------:R3:W1:Y:S01]  /*0610*/  SYNCS.EXCH.64 URZ, [UR4+0x18], UR6 ;  /* 0x0000180604ff75b2 */ /* 0x0006620008000100 */
[----:B------:R3:W1:Y:S01]  /*0620*/  SYNCS.EXCH.64 URZ, [UR4+0x8], UR8 ;  /* 0x0000080804ff75b2 */ /* 0x0006620008000100 */
[----:B------:R3:W1:Y:S01]  /*0630*/  SYNCS.EXCH.64 URZ, [UR4+0x20], UR6 ;  /* 0x0000200604ff75b2 */ /* 0x0006620008000100 */
[----:B------:R3:W1:Y:S01]  /*0640*/  SYNCS.EXCH.64 URZ, [UR4+0x10], UR8 ;  /* 0x0000100804ff75b2 */ /* 0x0006620008000100 */
[----:B------:R3:W1:Y:S01]  /*0650*/  SYNCS.EXCH.64 URZ, [UR4+0x28], UR6 ;  /* 0x0000280604ff75b2 */ /* 0x0006620008000100 */
[----:B------:R-:W-:Y:S01]  /*0660*/  NOP ;  /* 0x0000000000007918 */ /* 0x000fe20000000000 */
.L_x_9:
[----:B------:R-:W2:Y:S01]  /*0670*/  SHFL.IDX PT, R2, R46, RZ, 0x1f ;  /* 0x00001fff2e027589 */ /* 0x000ea200000e0000 */
[----:B------:R-:W-:Y:S01]  /*0680*/  NOP ;  /* 0x0000000000007918 */ /* 0x000fe20000000000 */
[----:B--2---:R-:W-:-:S13]  /*0690*/  ISETP.NE.AND P0, PT, R2, 0x1, PT ;  /* 0x000000010200780c */ /* 0x004fda0003f05270 */
[----:B------:R-:W-:Y:S05]  /*06a0*/  @P0 BRA `(.L_x_10) ;  /* 0x0000000000500947 */ /* 0x000fea0003800000 */
[----:B---3--:R-:W2:Y:S01]  /*06b0*/  S2UR UR4, SR_CgaCtaId ;  /* 0x00000000000479c3 */ /* 0x008ea20000008800 */
        /* <DEDUP_REMOVED lines=10> */
[----:B--2---:R-:W-:Y:S01]  /*0760*/  ULEA UR4, UR4, UR5, 0x18 ;  /* 0x0000000504047291 */ /* 0x004fe2000f8ec0ff */
[----:B------:R-:W2:Y:S11]  /*0770*/  FENCE.VIEW.ASYNC.S ;  /* 0x00000000000073c6 */ /* 0x000eb60000000000 */
[----:B--2---:R2:W3:Y:S01]  /*0780*/  SYNCS.EXCH.64 URZ, [UR4+0x30], UR8 ;  /* 0x0000300804ff75b2 */ /* 0x0044e20008000100 */
[----:B------:R2:W1:Y:S01]  /*0790*/  SYNCS.EXCH.64 URZ, [UR4+0x48], UR6 ;  /* 0x0000480604ff75b2 */ /* 0x0004620008000100 */
[----:B------:R2:W1:Y:S01]  /*07a0*/  SYNCS.EXCH.64 URZ, [UR4+0x38], UR8 ;  /* 0x0000380804ff75b2 */ /* 0x0004620008000100 */
[----:B------:R2:W1:Y:S01]  /*07b0*/  SYNCS.EXCH.64 URZ, [UR4+0x50], UR6 ;  /* 0x0000500604ff75b2 */ /* 0x0004620008000100 */
[----:B------:R2:W1:Y:S01]  /*07c0*/  SYNCS.EXCH.64 URZ, [UR4+0x40], UR8 ;  /* 0x0000400804ff75b2 */ /* 0x0004620008000100 */
[----:B------:R2:W1:Y:S01]  /*07d0*/  SYNCS.EXCH.64 URZ, [UR4+0x58], UR6 ;  /* 0x0000580604ff75b2 */ /* 0x0004620008000100 */
[----:B------:R-:W-:Y:S01]  /*07e0*/  NOP ;  /* 0x0000000000007918 */ /* 0x000fe20000000000 */
.L_x_10:
[----:B------:R-:W4:Y:S01]  /*07f0*/  SHFL.IDX PT, R2, R46, RZ, 0x1f ;  /* 0x00001fff2e027589 */ /* 0x000f2200000e0000 */
[----:B------:R-:W-:Y:S01]  /*0800*/  NOP ;  /* 0x0000000000007918 */ /* 0x000fe20000000000 */
[----:B----4-:R-:W-:-:S13]  /*0810*/  ISETP.NE.AND P0, PT, R2, 0x3, PT ;  /* 0x000000030200780c */ /* 0x010fda0003f05270 */
[----:B------:R-:W-:Y:S05]  /*0820*/  @P0 BRA `(.L_x_11) ;  /* 0x0000000000300947 */ /* 0x000fea0003800000 */
[----:B--23--:R-:W2:Y:S01]  /*0830*/  S2UR UR4, SR_CgaCtaId ;  /* 0x00000000000479c3 */ /* 0x00cea20000008800 */
[----:B------:R-:W-:Y:S01]  /*0840*/  UMOV UR6, 0x400 ;  /* 0x0000040000067882 */ /* 0x000fe20000000000 */
[----:B------:R-:W-:Y:S01]  /*0850*/  UMOV UR5, 0x20 ;  /* 0x0000002000057882 */ /* 0x000fe20000000000 */
[----:B------:R-:W-:Y:S01]  /*0860*/  ELECT P0, URZ, PT ;  /* 0x0000000000ff782f */ /* 0x000fe20003800000 */
[----:B--2---:R-:W-:Y:S02]  /*0870*/  ULEA UR6, UR4, UR6, 0x18 ;  /* 0x0000000604067291 */ /* 0x004fe4000f8ec0ff */
[----:B------:R-:W-:-:S04]  /*0880*/  UIADD3 UR4, UPT, UPT, -UR5, 0x100000, URZ ;  /* 0x0010000005047890 */ /* 0x000fc8000fffe1ff */
[----:B------:R-:W-:Y:S02]  /*0890*/  USHF.L.U32 UR5, UR4, 0xb, URZ ;  /* 0x0000000b04057899 */ /* 0x000fe400080006ff */
[----:B------:R-:W-:Y:S01]  /*08a0*/  USHF.L.U32 UR4, UR4, 0x1, URZ ;  /* 0x0000000104047899 */ /* 0x000fe200080006ff */
[----:B------:R-:W2:Y:S11]  /*08b0*/  FENCE.VIEW.ASYNC.S ;  /* 0x00000000000073c6 */ /* 0x000eb60000000000 */
[----:B--2---:R4:W2:Y:S01]  /*08c0*/  SYNCS.EXCH.64 URZ, [UR6+0x60], UR4 ;  /* 0x0000600406ff75b2 */ /* 0x0048a20008000100 */
[----:B------:R4:W3:Y:S02]  /*08d0*/  SYNCS.EXCH.64 URZ, [UR6+0x68], UR4 ;  /* 0x0000680406ff75b2 */ /* 0x0008e40008000100 */
[----:B----4-:R-:W-:Y:S01]  /*08e0*/  NOP ;  /* 0x0000000000007918 */ /* 0x010fe20000000000 */
.L_x_11:
[----:B------:R-:W4:Y:S01]  /*08f0*/  SHFL.IDX PT, R2, R46, RZ, 0x1f ;  /* 0x00001fff2e027589 */ /* 0x000f2200000e0000 */
[----:B------:R-:W-:Y:S01]  /*0900*/  NOP ;  /* 0x0000000000007918 */ /* 0x000fe20000000000 */
[----:B----4-:R-:W-:-:S13]  /*0910*/  ISETP.NE.AND P0, PT, R2, 0x4, PT ;  /* 0x000000040200780c */ /* 0x010fda0003f05270 */
[----:B------:R-:W-:Y:S05]  /*0920*/  @P0 BRA `(.L_x_12) ;  /* 0x00000000004c0947 */ /* 0x000fea0003800000 */
[----:B--23--:R-:W2:Y:S01]  /*0930*/  S2UR UR6, SR_CgaCtaId ;  /* 0x00000000000679c3 */ /* 0x00cea20000008800 */
[----:B------:R-:W-:Y:S01]  /*0940*/  UMOV UR4, 0x1e0 ;  /* 0x000001e000047882 */ /* 0x000fe20000000000 */
[----:B------:R-:W-:Y:S01]  /*0950*/  UMOV UR5, 0x400 ;  /* 0x0000040000057882 */ /* 0x000fe20000000000 */
[----:B------:R-:W-:Y:S01]  /*0960*/  USEL UR4, UR4, 0x1a0, UP3 ;  /* 0x000001a004047887 */ /* 0x000fe20009800000 */
[----:B------:R-:W-:Y:S01]  /*0970*/  UMOV UR8, 0x1 ;  /* 0x0000000100087882 */ /* 0x000fe20000000000 */
[----:B------:R-:W-:Y:S01]  /*0980*/  ELECT P0, URZ, PT ;  /* 0x0000000000ff782f */ /* 0x000fe20003800000 */
[----:B------:R-:W-:-:S04]  /*0990*/  UIADD3 UR8, UPT, UPT, -UR8, 0x100000, URZ ;  /* 0x0010000008087890 */ /* 0x000fc8000fffe1ff */
[----:B------:R-:W-:Y:S02]  /*09a0*/  USHF.L.U32 UR9, UR8, 0xb, URZ ;  /* 0x0000000b08097899 */ /* 0x000fe400080006ff */
[----:B------:R-:W-:Y:S02]  /*09b0*/  USHF.L.U32 UR8, UR8, 0x1, URZ ;  /* 0x0000000108087899 */ /* 0x000fe400080006ff */
[----:B--2---:R-:W-:Y:S02]  /*09c0*/  ULEA UR6, UR6, UR5, 0x18 ;  /* 0x0000000506067291 */ /* 0x004fe4000f8ec0ff */
[----:B------:R-:W-:-:S04]  /*09d0*/  UIADD3 UR4, UPT, UPT, -UR4, 0x100000, URZ ;  /* 0x0010000004047890 */ /* 0x000fc8000fffe1ff */
[----:B------:R-:W-:Y:S02]  /*09e0*/  USHF.L.U32 UR5, UR4, 0xb, URZ ;  /* 0x0000000b04057899 */ /* 0x000fe400080006ff */
[----:B------:R-:W-:Y:S01]  /*09f0*/  USHF.L.U32 UR4, UR4, 0x1, URZ ;  /* 0x0000000104047899 */ /* 0x000fe200080006ff */
[----:B------:R-:W2:Y:S03]  /*0a00*/  FENCE.VIEW.ASYNC.S ;  /* 0x00000000000073c6 */ /* 0x000ea60000000000 */
[----:B--2---:R4:W2:Y:S08]  /*0a10*/  SYNCS.EXCH.64 URZ, [UR6+0x70], UR8 ;  /* 0x0000700806ff75b2 */ /* 0x0048b00008000100 */
[----:B------:R4:W3:Y:S01]  /*0a20*/  SYNCS.EXCH.64 URZ, [UR6+0x80], UR4 ;  /* 0x0000800406ff75b2 */ /* 0x0008e20008000100 */
[----:B------:R4:W1:Y:S01]  /*0a30*/  SYNCS.EXCH.64 URZ, [UR6+0x78], UR8 ;  /* 0x0000780806ff75b2 */ /* 0x0008620008000100 */
[----:B------:R4:W1:Y:S02]  /*0a40*/  SYNCS.EXCH.64 URZ, [UR6+0x88], UR4 ;  /* 0x0000880406ff75b2 */ /* 0x0008640008000100 */
[----:B----4-:R-:W-:Y:S01]  /*0a50*/  NOP ;  /* 0x0000000000007918 */ /* 0x010fe20000000000 */
.L_x_12:
[----:B------:R-:W4:Y:S01]  /*0a60*/  SHFL.IDX PT, R2, R46, RZ, 0x1f ;  /* 0x00001fff2e027589 */ /* 0x000f2200000e0000 */
[----:B------:R-:W-:Y:S01]  /*0a70*/  NOP ;  /* 0x0000000000007918 */ /* 0x000fe20000000000 */
[----:B----4-:R-:W-:-:S13]  /*0a80*/  ISETP.NE.AND P0, PT, R2, 0x5, PT ;  /* 0x000000050200780c */ /* 0x010fda0003f05270 */
[----:B------:R-:W-:Y:S05]  /*0a90*/  @P0 BRA `(.L_x_13) ;  /* 0x0000000000580947 */ /* 0x000fea0003800000 */
[----:B--23--:R-:W2:Y:S01]  /*0aa0*/  S2UR UR4, SR_CgaCtaId ;  /* 0x00000000000479c3 */ /* 0x00cea20000008800 */
        /* <DEDUP_REMOVED lines=12> */
[----:B--2---:R4:W2:Y:S01]  /*0b70*/  SYNCS.EXCH.64 URZ, [UR4+0x90], UR8 ;  /* 0x0000900804ff75b2 */ /* 0x0048a20008000100 */
[----:B------:R4:W3:Y:S01]  /*0b80*/  SYNCS.EXCH.64 URZ, [UR4+0xb0], UR6 ;  /* 0x0000b00604ff75b2 */ /* 0x0008e20008000100 */
[----:B------:R4:W1:Y:S01]  /*0b90*/  SYNCS.EXCH.64 URZ, [UR4+0x98], UR8 ;  /* 0x0000980804ff75b2 */ /* 0x0008620008000100 */
[----:B------:R4:W1:Y:S01]  /*0ba0*/  SYNCS.EXCH.64 URZ, [UR4+0xb8], UR6 ;  /* 0x0000b80604ff75b2 */ /* 0x0008620008000100 */
[----:B------:R4:W1:Y:S01]  /*0bb0*/  SYNCS.EXCH.64 URZ, [UR4+0xa0], UR8 ;  /* 0x0000a00804ff75b2 */ /* 0x0008620008000100 */
[----:B------:R4:W1:Y:S01]  /*0bc0*/  SYNCS.EXCH.64 URZ, [UR4+0xc0], UR6 ;  /* 0x0000c00604ff75b2 */ /* 0x0008620008000100 */
[----:B------:R4:W1:Y:S01]  /*0bd0*/  SYNCS.EXCH.64 URZ, [UR4+0xa8], UR8 ;  /* 0x0000a80804ff75b2 */ /* 0x0008620008000100 */
[----:B------:R4:W1:Y:S02]  /*0be0*/  SYNCS.EXCH.64 URZ, [UR4+0xc8], UR6 ;  /* 0x0000c80604ff75b2 */ /* 0x0008640008000100 */
[----:B----4-:R-:W-:Y:S01]  /*0bf0*/  NOP ;  /* 0x0000000000007918 */ /* 0x010fe20000000000 */
.L_x_13:
[----:B------:R-:W4:Y:S01]  /*0c00*/  SHFL.IDX PT, R2, R46, RZ, 0x1f ;  /* 0x00001fff2e027589 */ /* 0x000f2200000e0000 */
[----:B------:R-:W1:Y:S01]  /*0c10*/  S2UR UR54, SR_CgaCtaId ;  /* 0x00000000003679c3 */ /* 0x000e620000008800 */
[----:B------:R-:W-:Y:S01]  /*0c20*/  NOP ;  /* 0x0000000000007918 */ /* 0x000fe20000000000 */
[----:B----4-:R-:W-:-:S13]  /*0c30*/  ISETP.NE.AND P0, PT, R2, 0x3, PT ;  /* 0x000000030200780c */ /* 0x010fda0003f05270 */
[----:B-1----:R-:W-:Y:S05]  /*0c40*/  @P0 BRA `(.L_x_14) ;  /* 0x0000000000340947 */ /* 0x002fea0003800000 */
[----:B--23--:R-:W-:Y:S01]  /*0c50*/  UMOV UR4, 0x400 ;  /* 0x0000040000047882 */ /* 0x00cfe20000000000 */
[----:B------:R-:W-:Y:S01]  /*0c60*/  UMOV UR6, 0x20 ;  /* 0x0000002000067882 */ /* 0x000fe20000000000 */
[----:B------:R-:W-:Y:S02]  /*0c70*/  ULEA UR4, UR54, UR4, 0x18 ;  /* 0x0000000436047291 */ /* 0x000fe4000f8ec0ff */
[----:B------:R-:W-:-:S04]  /*0c80*/  UIADD3 UR6, UPT, UPT, -UR6, 0x100000, URZ ;  /* 0x0010000006067890 */ /* 0x000fc8000fffe1ff */
[----:B------:R-:W-:Y:S02]  /*0c90*/  USHF.L.U32 UR7, UR6, 0xb, URZ ;  /* 0x0000000b06077899 */ /* 0x000fe400080006ff */
[----:B------:R-:W-:Y:S01]  /*0ca0*/  USHF.L.U32 UR6, UR6, 0x1, URZ ;  /* 0x0000000106067899 */ /* 0x000fe200080006ff */
[----:B------:R-:W-:Y:S01]  /*0cb0*/  ELECT P0, URZ, PT ;  /* 0x0000000000ff782f */ /* 0x000fe20003800000 */
[----:B------:R-:W1:Y:S10]  /*0cc0*/  FENCE.VIEW.ASYNC.S ;  /* 0x00000000000073c6 */ /* 0x000e740000000000 */
[----:B-1----:R1:W4:Y:S01]  /*0cd0*/  SYNCS.EXCH.64 URZ, [UR4+0xd0], UR6 ;  /* 0x0000d00604ff75b2 */ /* 0x0023220008000100 */
[----:B------:R1:W2:Y:S01]  /*0ce0*/  SYNCS.EXCH.64 URZ, [UR4+0xe0], UR6 ;  /* 0x0000e00604ff75b2 */ /* 0x0002a20008000100 */
[----:B------:R1:W3:Y:S01]  /*0cf0*/  SYNCS.EXCH.64 URZ, [UR4+0xd8], UR6 ;  /* 0x0000d80604ff75b2 */ /* 0x0002e20008000100 */
[----:B------:R1:W1:Y:S01]  /*0d00*/  SYNCS.EXCH.64 URZ, [UR4+0xe8], UR6 ;  /* 0x0000e80604ff75b2 */ /* 0x0002620008000100 */
[----:B------:R-:W-:Y:S01]  /*0d10*/  NOP ;  /* 0x0000000000007918 */ /* 0x000fe20000000000 */
.L_x_14:
[----:B-123--:R-:W1:Y:S01]  /*0d20*/  LDCU UR4, c[0x0][0x36c] ;  /* 0x00006d80ff0477ac */ /* 0x00ee620008000800 */
[----:B------:R-:W-:Y:S01]  /*0d30*/  ISETP.NE.OR P3, PT, R0, 0x2, !P3 ;  /* 0x000000020000780c */ /* 0x000fe20005f65670 */
[----:B------:R-:W-:Y:S01]  /*0d40*/  NOP ;  /* 0x0000000000007918 */ /* 0x000fe20000000000 */
[----:B------:R-:W-:Y:S01]  /*0d50*/  LOP3.LUT R0, R55, 0x1f, RZ, 0xc0, !PT ;  /* 0x0000001f37007812 */ /* 0x000fe200078ec0ff */
[----:B------:R-:W-:Y:S02]  /*0d60*/  UISETP.NE.AND UP4, UPT, UR18, URZ, UPT ;  /* 0x000000ff1200728c */ /* 0x000fe4000bf85270 */
[----:B-1----:R-:W-:-:S09]  /*0d70*/  UISETP.EQ.U32.AND UP6, UPT, UR4, 0x1, UPT ;  /* 0x000000010400788c */ /* 0x002fd2000bfc2070 */
[----:B------:R-:W-:Y:S05]  /*0d80*/  BRA.U !UP6, `(.L_x_15) ;  /* 0x000000010e087547 */ /* 0x000fea000b800000 */
[----:B----4-:R-:W-:Y:S01]  /*0d90*/  UCGABAR_ARV ;  /* 0x00000000000079c7 */ /* 0x010fe20008000000 */
[----:B------:R-:W-:Y:S05]  /*0da0*/  BRA `(.L_x_16) ;  /* 0x0000000000047947 */ /* 0x000fea0003800000 */
.L_x_15:
[----:B----4-:R-:W-:Y:S01]  /*0db0*/  NOP ;  /* 0x0000000000007918 */ /* 0x010fe20000000000 */
.L_x_16:
[----:B------:R-:W1:Y:S01]  /*0dc0*/  S2UR UR26, SR_CTAID.X ;  /* 0x00000000001a79c3 */ /* 0x000e620000002500 */
[----:B------:R-:W-:-:S05]  /*0dd0*/  CS2R.32 R48, SR_CgaSize ;  /* 0x0000000000307805 */ /* 0x000fca0000008a00 */
[----:B------:R-:W-:-:S05]  /*0de0*/  IMAD R48, R48, -0xa0, RZ ;  /* 0xffffff6030307824 */ /* 0x000fca00078e02ff */
[----:B------:R-:W-:-:S14]  /*0df0*/  R2UR UR5, R48 ;  /* 0x00000000300572ca */ /* 0x000fdc00000e0000 */
[----:B------:R-:W2:Y:S01]  /*0e00*/  LDCU UR5, c[0x0][UR5+0x2b0] ;  /* 0x00005600050577ac */ /* 0x000ea20008000800 */
[----:B------:R-:W-:-:S05]  /*0e10*/  CS2R.32 R48, SR_CgaSize ;  /* 0x0000000000307805 */ /* 0x000fca0000008a00 */
[----:B------:R-:W-:-:S05]  /*0e20*/  IMAD R48, R48, -0xa0, RZ ;  /* 0xffffff6030307824 */ /* 0x000fca00078e02ff */
[----:B------:R-:W-:-:S14]  /*0e30*/  R2UR UR4, R48 ;  /* 0x00000000300472ca */ /* 0x000fdc00000e0000 */
[----:B------:R-:W3:Y:S01]  /*0e40*/  LDCU UR4, c[0x0][UR4+0x2b4] ;  /* 0x00005680040477ac */ /* 0x000ee20008000800 */
[----:B------:R-:W4:Y:S01]  /*0e50*/  S2UR UR27, SR_CTAID.Y ;  /* 0x00000000001b79c3 */ /* 0x000f220000002600 */
[----:B------:R-:W-:-:S05]  /*0e60*/  CS2R.32 R48, SR_CgaSize ;  /* 0x0000000000307805 */ /* 0x000fca0000008a00 */
[----:B------:R-:W-:-:S05]  /*0e70*/  IMAD R48, R48, -0xa0, RZ ;  /* 0xffffff6030307824 */ /* 0x000fca00078e02ff */
[----:B------:R-:W-:-:S14]  /*0e80*/  R2UR UR6, R48 ;  /* 0x00000000300672ca */ /* 0x000fdc00000e0000 */
[----:B------:R-:W3:Y:S01]  /*0e90*/  LDCU UR6, c[0x0][UR6+0x2a0] ;  /* 0x00005400060677ac */ /* 0x000ee20008000800 */
[----:B------:R-:W-:-:S05]  /*0ea0*/  CS2R.32 R48, SR_CgaSize ;  /* 0x0000000000307805 */ /* 0x000fca0000008a00 */
[----:B------:R-:W-:-:S05]  /*0eb0*/  IMAD R48, R48, -0xa0, RZ ;  /* 0xffffff6030307824 */ /* 0x000fca00078e02ff */
[----:B------:R-:W-:-:S14]  /*0ec0*/  R2UR UR7, R48 ;  /* 0x00000000300772ca */ /* 0x000fdc00000e0000 */
[----:B------:R-:W3:Y:S01]  /*0ed0*/  LDCU UR7, c[0x0][UR7+0x2a4] ;  /* 0x00005480070777ac */ /* 0x000ee20008000800 */
[----:B------:R-:W-:Y:S01]  /*0ee0*/  USHF.L.U32 UR23, UR54, 0xb, URZ ;  /* 0x0000000b36177899 */ /* 0x000fe200080006ff */
[----:B------:R-:W3:Y:S01]  /*0ef0*/  LDCU UR19, c[0x0][0xb24] ;  /* 0x00016480ff1377ac */ /* 0x000ee20008000800 */
[----:B------:R-:W3:Y:S01]  /*0f00*/  LDCU UR42, c[0x0][0xb24] ;  /* 0x00016480ff2a77ac */ /* 0x000ee20008000800 */
[----:B-1----:R-:W-:Y:S01]  /*0f10*/  I2FP.F32.U32 R3, UR26 ;  /* 0x0000001a00037c45 */ /* 0x002fe20008201000 */
[----:B------:R-:W1:Y:S04]  /*0f20*/  LDCU UR22, c[0x0][0xb30] ;  /* 0x00016600ff1677ac */ /* 0x000e680008000800 */
[----:B--2---:R-:W-:Y:S01]  /*0f30*/  FMUL R3, R3, UR5 ;  /* 0x0000000503037c20 */ /* 0x004fe20008400000 */
[----:B------:R-:W-:Y:S01]  /*0f40*/  ULOP3.LUT UR23, UR23, 0x800, URZ, 0xc0, !UPT ;  /* 0x0000080017177892 */ /* 0x000fe2000f8ec0ff */
[----:B----4-:R-:W-:-:S04]  /*0f50*/  I2FP.F32.U32 R2, UR27 ;  /* 0x0000001b00027c45 */ /* 0x010fc80008201000 */
[----:B------:R-:W2:Y:S01]  /*0f60*/  F2I.U32.TRUNC.NTZ R3, R3 ;  /* 0x0000000300037305 */ /* 0x000ea2000020f000 */
[----:B---3--:R-:W-:-:S07]  /*0f70*/  FMUL R2, R2, UR4 ;  /* 0x0000000402027c20 */ /* 0x008fce0008400000 */
[----:B------:R-:W3:Y:S01]  /*0f80*/  F2I.U32.TRUNC.NTZ R2, R2 ;  /* 0x0000000200027305 */ /* 0x000ee2000020f000 */
[----:B--2---:R-:W-:Y:S02]  /*0f90*/  R2UR UR5, R3 ;  /* 0x00000000030572ca */ /* 0x004fe400000e0000 */
[----:B---3--:R-:W-:Y:S02]  /*0fa0*/  R2UR UR4, R2 ;  /* 0x00000000020472ca */ /* 0x008fe400000e0000 */
[----:B------:R-:W-:-:S09]  /*0fb0*/  PRMT R2, RZ, 0x7610, R2 ;  /* 0x00007610ff027816 */ /* 0x000fd20000000002 */
[----:B------:R-:W-:-:S04]  /*0fc0*/  UIADD3 UR5, UPT, UPT, -UR5, URZ, URZ ;  /* 0x000000ff05057290 */ /* 0x000fc8000fffe1ff */
[----:B------:R-:W-:Y:S02]  /*0fd0*/  UIMAD UR5, UR6, UR5, UR26 ;  /* 0x00000005060572a4 */ /* 0x000fe4000f8e021a */
[----:B------:R-:W-:-:S04]  /*0fe0*/  UIADD3 UR4, UPT, UPT, -UR4, URZ, URZ ;  /* 0x000000ff04047290 */ /* 0x000fc8000fffe1ff */
[----:B------:R-:W-:Y:S01]  /*0ff0*/  IMAD.U32 R48, RZ, RZ, UR5 ;  /* 0x00000005ff307e24 */ /* 0x000fe2000f8e00ff */
[----:B------:R-:W-:-:S06]  /*1000*/  UIMAD UR4, UR7, UR4, UR27 ;  /* 0x00000004070472a4 */ /* 0x000fcc000f8e021b */
[----:B------:R-:W-:Y:S01]  /*1010*/  IMAD.U32 R47, RZ, RZ, UR4 ;  /* 0x00000004ff2f7e24 */ /* 0x000fe2000f8e00ff */
[----:B-1----:R-:W-:Y:S06]  /*1020*/  BRA.U UP4, `(.L_x_17) ;  /* 0x00000001042c7547 */ /* 0x002fec000b800000 */
[----:B------:R-:W-:Y:S02]  /*1030*/  R2UR UR4, R47 ;  /* 0x000000002f0472ca */ /* 0x000fe400000e0000 */
[----:B------:R-:W-:-:S11]  /*1040*/  R2UR UR6, R48 ;  /* 0x00000000300672ca */ /* 0x000fd600000e0000 */
[----:B------:R-:W-:-:S04]  /*1050*/  UISETP.NE.AND UP0, UPT, UR4, URZ, UPT ;  /* 0x000000ff0400728c */ /* 0x000fc8000bf05270 */
[----:B------:R-:W-:-:S04]  /*1060*/  UISETP.EQ.OR UP0, UPT, UR6, URZ, !UP0 ;  /* 0x000000ff0600728c */ /* 0x000fc8000c702670 */
[----:B------:R-:W-:Y:S02]  /*1070*/  USEL UR5, URZ, 0x1, !UP0 ;  /* 0x00000001ff057887 */ /* 0x000fe4000c000000 */
[----:B------:R-:W-:-:S04]  /*1080*/  UISETP.NE.AND UP0, UPT, UR4, URZ, UPT ;  /* 0x000000ff0400728c */ /* 0x000fc8000bf05270 */
[----:B------:R-:W-:Y:S02]  /*1090*/  USEL UR4, URZ, 0x2, UP0 ;  /* 0x00000002ff047887 */ /* 0x000fe40008000000 */
[----:B------:R-:W-:-:S04]  /*10a0*/  UISETP.NE.AND UP0, UPT, UR6, 0x1, UPT ;  /* 0x000000010600788c */ /* 0x000fc8000bf05270 */
[----:B------:R-:W-:-:S04]  /*10b0*/  USEL UR4, UR4, 0x2, UP0 ;  /* 0x0000000204047887 */ /* 0x000fc80008000000 */
[----:B------:R-:W-:-:S06]  /*10c0*/  UIADD3 UR4, UPT, UPT, UR5, UR4, URZ ;  /* 0x0000000405047290 */ /* 0x000fcc000fffe0ff */
[----:B------:R-:W-:-:S07]  /*10d0*/  IMAD.U32 R2, RZ, RZ, UR4 ;  /* 0x00000004ff027e24 */ /* 0x000fce000f8e00ff */
.L_x_17:
[----:B------:R-:W1:Y:S01]  /*10e0*/  S2UR UR36, SR_CTAID.Z ;  /* 0x00000000002479c3 */ /* 0x000e620000002700 */
[----:B------:R-:W-:-:S09]  /*10f0*/  UISETP.GE.AND UP0, UPT, UR19, 0x1, UPT ;  /* 0x000000011300788c */ /* 0x000fd2000bf06270 */
[----:B------:R-:W-:Y:S05]  /*1100*/  BRA.U !UP0, `(.L_x_18) ;  /* 0x0000000108d07547 */ /* 0x000fea000b800000 */
[----:B------:R-:W2:Y:S01]  /*1110*/  LDCU UR20, c[0x0][0xb0c] ;  /* 0x00016180ff1477ac */ /* 0x000ea20008000800 */
[----:B------:R-:W3:Y:S01]  /*1120*/  LDCU.128 UR12, c[0x0][0xb10] ;  /* 0x00016200ff0c77ac */ /* 0x000ee20008000c00 */
[----:B------:R-:W4:Y:S01]  /*1130*/  LDCU UR6, c[0x0][0x370] ;  /* 0x00006e00ff0677ac */ /* 0x000f220008000800 */
[----:B------:R-:W1:Y:S01]  /*1140*/  LDCU UR7, c[0x0][0x374] ;  /* 0x00006e80ff0777ac */ /* 0x000e620008000800 */
[----:B------:R-:W1:Y:S01]  /*1150*/  LDCU UR21, c[0x0][0xb20] ;  /* 0x00016400ff1577ac */ /* 0x000e620008000800 */
[----:B--2---:R-:W-:Y:S02]  /*1160*/  UISETP.NE.AND UP0, UPT, UR20, 0x1, UPT ;  /* 0x000000011400788c */ /* 0x004fe4000bf05270 */
[----:B---3--:R-:W-:Y:S01]  /*1170*/  UIMAD.WIDE.U32 UR4, UR26, UR12, URZ ;  /* 0x0000000c1a0472a5 */ /* 0x008fe2000f8e00ff */
[----:B------:R-:W2:Y:S01]  /*1180*/  LDCU.64 UR8, c[0x0][0xb28] ;  /* 0x00016500ff0877ac */ /* 0x000ea20008000a00 */
[----:B----4-:R-:W-:Y:S02]  /*1190*/  UIMAD.WIDE.U32 UR10, UR6, UR12, URZ ;  /* 0x0000000c060a72a5 */ /* 0x010fe4000f8e00ff */
[----:B------:R-:W-:-:S02]  /*11a0*/  USHF.R.U32.HI UR5, URZ, UR13, UR5 ;  /* 0x0000000dff057299 */ /* 0x000fc40008011605 */
[----:B------:R-:W-:Y:S02]  /*11b0*/  UISETP.NE.AND UP2, UPT, UR19, 0x1, UPT ;  /* 0x000000011300788c */ /* 0x000fe4000bf45270 */
[----:B------:R-:W-:Y:S01]  /*11c0*/  USEL UR5, UR26, UR5, !UP0 ;  /* 0x000000051a057287 */ /* 0x000fe2000c000000 */
[----:B------:R-:W-:Y:S01]  /*11d0*/  UMOV UR10, UR11 ;  /* 0x0000000b000a7c82 */ /* 0x000fe20008000000 */
[----:B------:R-:W-:Y:S02]  /*11e0*/  UIMAD.WIDE.U32 UR16, UR27, UR15, URZ ;  /* 0x0000000f1b1072a5 */ /* 0x000fe4000f8e00ff */
[----:B------:R-:W-:Y:S02]  /*11f0*/  @UP0 USHF.R.U32.HI UR6, URZ, UR13, UR10 ;  /* 0x0000000dff060299 */ /* 0x000fe4000801160a */
[----:B------:R-:W-:Y:S02]  /*1200*/  UISETP.NE.AND UP0, UPT, UR14, 0x1, UPT ;  /* 0x000000010e00788c */ /* 0x000fe4000bf05270 */
[----:B-1----:R-:W-:-:S02]  /*1210*/  UIMAD.WIDE.U32 UR10, UR7, UR15, URZ ;  /* 0x0000000f070a72a5 */ /* 0x002fc4000f8e00ff */
[----:B--2---:R-:W-:Y:S01]  /*1220*/  UIMAD.WIDE.U32 UR12, UR6, UR8, URZ ;  /* 0x00000008060c72a5 */ /* 0x004fe2000f8e00ff */
[----:B------:R-:W-:Y:S02]  /*1230*/  UMOV UR4, UR17 ;  /* 0x0000001100047c82 */ /* 0x000fe40008000000 */
[----:B------:R-:W-:Y:S02]  /*1240*/  USHF.R.U32.HI UR4, URZ, UR21, UR4 ;  /* 0x00000015ff047299 */ /* 0x000fe40008011604 */
[----:B------:R-:W-:Y:S02]  /*1250*/  UMOV UR10, UR11 ;  /* 0x0000000b000a7c82 */ /* 0x000fe40008000000 */
[----:B------:R-:W-:Y:S01]  /*1260*/  UMOV UR12, UR13 ;  /* 0x0000000d000c7c82 */ /* 0x000fe20008000000 */
[----:B------:R-:W-:Y:S02]  /*1270*/  @UP0 USHF.R.U32.HI UR7, URZ, UR21, UR10 ;  /* 0x00000015ff070299 */ /* 0x000fe4000801160a */
[----:B------:R-:W-:-:S02]  /*1280*/  USEL UR4, UR27, UR4, !UP0 ;  /* 0x000000041b047287 */ /* 0x000fc4000c000000 */
[----:B------:R-:W-:Y:S02]  /*1290*/  UIMAD.WIDE.U32 UR10, UR7, UR8, URZ ;  /* 0x00000008070a72a5 */ /* 0x000fe4000f8e00ff */
[----:B------:R-:W-:Y:S02]  /*12a0*/  @UP2 USHF.R.U32.HI UR6, URZ, UR9, UR12 ;  /* 0x00000009ff062299 */ /* 0x000fe4000801160c */
[----:B------:R-:W-:-:S03]  /*12b0*/  UIMAD.WIDE.U32 UR12, UR4, UR8, URZ ;  /* 0x00000008040c72a5 */ /* 0x000fc6000f8e00ff */
[----:B------:R-:W-:Y:S02]  /*12c0*/  UMOV UR10, UR11 ;  /* 0x0000000b000a7c82 */ /* 0x000fe40008000000 */
[----:B------:R-:W-:Y:S02]  /*12d0*/  @UP2 USHF.R.U32.HI UR7, URZ, UR9, UR10 ;  /* 0x00000009ff072299 */ /* 0x000fe4000801160a */
[----:B------:R-:W-:Y:S02]  /*12e0*/  UIMAD UR10, UR6, UR19, URZ ;  /* 0x00000013060a72a4 */ /* 0x000fe4000f8e02ff */
[----:B------:R-:W-:-:S04]  /*12f0*/  UIMAD UR7, UR7, UR19, URZ ;  /* 0x00000013070772a4 */ /* 0x000fc8000f8e02ff */
[----:B------:R-:W-:-:S03]  /*1300*/  UISETP.GE.AND UP0, UPT, UR4, UR7, UPT ;  /* 0x000000070400728c */ /* 0x000fc6000bf06270 */
[----:B------:R-:W-:Y:S01]  /*1310*/  UMOV UR7, UR13 ;  /* 0x0000000d00077c82 */ /* 0x000fe20008000000 */
[----:B------:R-:W-:Y:S02]  /*1320*/  UISETP.GE.OR UP0, UPT, UR5, UR10, UP0 ;  /* 0x0000000a0500728c */ /* 0x000fe40008706670 */
[----:B------:R-:W-:Y:S02]  /*1330*/  UIMAD.WIDE.U32 UR10, UR5, UR8, URZ ;  /* 0x00000008050a72a5 */ /* 0x000fe4000f8e00ff */
[----:B------:R-:W-:Y:S02]  /*1340*/  USHF.R.U32.HI UR7, URZ, UR9, UR7 ;  /* 0x00000009ff077299 */ /* 0x000fe40008011607 */
[----:B------:R-:W-:Y:S02]  /*1350*/  UIADD3 UR10, UPT, UPT, -UR4, URZ, URZ ;  /* 0x000000ff040a7290 */ /* 0x000fe4000fffe1ff */
[----:B------:R-:W-:Y:S02]  /*1360*/  USEL UR7, UR4, UR7, !UP2 ;  /* 0x0000000704077287 */ /* 0x000fe4000d000000 */
[----:B------:R-:W-:Y:S01]  /*1370*/  UIMAD UR10, UR14, UR10, UR27 ;  /* 0x0000000a0e0a72a4 */ /* 0x000fe2000f8e021b */
[----:B------:R-:W-:Y:S01]  /*1380*/  @!UP0 UMOV UR8, UR11 ;  /* 0x0000000b00088c82 */ /* 0x000fe20008000000 */
[----:B------:R-:W-:-:S02]  /*1390*/  UIADD3 UR11, UPT, UPT, -UR5, URZ, URZ ;  /* 0x000000ff050b7290 */ /* 0x000fc4000fffe1ff */
[----:B------:R-:W-:Y:S02]  /*13a0*/  @!UP0 USHF.R.U32.HI UR8, URZ, UR9, UR8 ;  /* 0x00000009ff088299 */ /* 0x000fe40008011608 */
[----:B------:R-:W-:Y:S02]  /*13b0*/  UIADD3 UR9, UPT, UPT, -UR7, URZ, URZ ;  /* 0x000000ff07097290 */ /* 0x000fe4000fffe1ff */
[----:B------:R-:W-:Y:S02]  /*13c0*/  @!UP0 USEL UR8, UR5, UR8, !UP2 ;  /* 0x0000000805088287 */ /* 0x000fe4000d000000 */
[----:B------:R-:W-:Y:S02]  /*13d0*/  UIMAD UR9, UR19, UR9, UR4 ;  /* 0x00000009130972a4 */ /* 0x000fe4000f8e0204 */
[----:B------:R-:W-:Y:S02]  /*13e0*/  @!UP0 UIADD3 UR7, UPT, UPT, UR7, -UR8, URZ ;  /* 0x8000000807078290 */ /* 0x000fe4000fffe0ff */
[----:B------:R-:W-:-:S02]  /*13f0*/  @!UP0 UIMAD UR6, UR9, UR6, UR8 ;  /* 0x00000006090682a4 */ /* 0x000fc4000f8e0208 */
[----:B------:R-:W-:Y:S02]  /*1400*/  @!UP0 UIMAD UR4, UR7, UR19, UR5 ;  /* 0x00000013070482a4 */ /* 0x000fe4000f8e0205 */
[----:B------:R-:W-:Y:S02]  /*1410*/  UIMAD UR26, UR20, UR11, UR26 ;  /* 0x0000000b141a72a4 */ /* 0x000fe4000f8e021a */
[----:B------:R-:W-:Y:S01]  /*1420*/  UIMAD UR27, UR4, UR14, UR10 ;  /* 0x0000000e041b72a4 */ /* 0x000fe2000f8e020a */
[----:B------:R-:W-:Y:S02]  /*1430*/  @!UP0 UMOV UR5, UR6 ;  /* 0x0000000600058c82 */ /* 0x000fe40008000000 */
[----:B------:R-:W-:-:S12]  /*1440*/  UIMAD UR26, UR5, UR20, UR26 ;  /* 0x00000014051a72a4 */ /* 0x000fd8000f8e021a */
.L_x_18:
[----:B------:R-:W-:-:S09]  /*1450*/  UISETP.NE.AND UP0, UPT, UR22, 0x1, UPT ;  /* 0x000000011600788c */ /* 0x000fd2000bf05270 */
[----:B------:R-:W-:Y:S05]  /*1460*/  BRA.U UP0, `(.L_x_19) ;  /* 0x0000000100407547 */ /* 0x000fea000b800000 */
[----:B------:R-:W2:Y:S01]  /*1470*/  LDCU.128 UR8, c[0x0][0xb10] ;  /* 0x00016200ff0877ac */ /* 0x000ea20008000c00 */
[----:B------:R-:W3:Y:S01]  /*1480*/  LDCU UR12, c[0x0][0xb0c] ;  /* 0x00016180ff0c77ac */ /* 0x000ee20008000800 */
[----:B------:R-:W4:Y:S01]  /*1490*/  LDCU UR13, c[0x0][0xb20] ;  /* 0x00016400ff0d77ac */ /* 0x000f220008000800 */
[----:B--2---:R-:W-:Y:S02]  /*14a0*/  UIMAD.WIDE.U32 UR4, UR26, UR8, URZ ;  /* 0x000000081a0472a5 */ /* 0x004fe4000f8e00ff */
[----:B------:R-:W-:Y:S02]  /*14b0*/  UIMAD.WIDE.U32 UR6, UR27, UR11, URZ ;  /* 0x0000000b1b0672a5 */ /* 0x000fe4000f8e00ff */
[----:B---3--:R-:W-:Y:S02]  /*14c0*/  UISETP.NE.AND UP0, UPT, UR12, 0x1, UPT ;  /* 0x000000010c00788c */ /* 0x008fe4000bf05270 */
[----:B------:R-:W-:-:S03]  /*14d0*/  USHF.R.U32.HI UR5, URZ, UR9, UR5 ;  /* 0x00000009ff057299 */ /* 0x000fc60008011605 */
[----:B------:R-:W-:Y:S01]  /*14e0*/  UMOV UR4, UR7 ;  /* 0x0000000700047c82 */ /* 0x000fe20008000000 */
[----:B------:R-:W-:Y:S02]  /*14f0*/  USEL UR5, UR26, UR5, !UP0 ;  /* 0x000000051a057287 */ /* 0x000fe4000c000000 */
[----:B------:R-:W-:Y:S02]  /*1500*/  UISETP.NE.AND UP0, UPT, UR10, 0x1, UPT ;  /* 0x000000010a00788c */ /* 0x000fe4000bf05270 */
[----:B----4-:R-:W-:-:S04]  /*1510*/  USHF.R.U32.HI UR4, URZ, UR13, UR4 ;  /* 0x0000000dff047299 */ /* 0x010fc80008011604 */
[----:B------:R-:W-:-:S04]  /*1520*/  USEL UR4, UR27, UR4, !UP0 ;  /* 0x000000041b047287 */ /* 0x000fc8000c000000 */
[----:B------:R-:W-:Y:S02]  /*1530*/  UIADD3 UR6, UPT, UPT, UR5, -UR4, URZ ;  /* 0x8000000405067290 */ /* 0x000fe4000fffe0ff */
[----:B------:R-:W-:Y:S02]  /*1540*/  UIADD3 UR4, UPT, UPT, -UR5, UR4, URZ ;  /* 0x0000000405047290 */ /* 0x000fe4000fffe1ff */
[----:B------:R-:W-:Y:S02]  /*1550*/  UIMAD UR27, UR6, UR10, UR27 ;  /* 0x0000000a061b72a4 */ /* 0x000fe4000f8e021b */
[----:B------:R-:W-:-:S12]  /*1560*/  UIMAD UR26, UR4, UR12, UR26 ;  /* 0x0000000c041a72a4 */ /* 0x000fd8000f8e021a */
.L_x_19:
[----:B------:R-:W-:Y:S01]  /*1570*/  UISETP.NE.AND UP0, UPT, UR18, 0x2, UPT ;  /* 0x000000021200788c */ /* 0x000fe2000bf05270 */
[----:B------:R-:W-:Y:S09]  /*1580*/  BRA.U !UP6, `(.L_x_20) ;  /* 0x000000010e0c7547 */ /* 0x000ff2000b800000 */
[----:B------:R-:W-:Y:S01]  /*1590*/  UCGABAR_WAIT ;  /* 0x0000000000007dc7 */ /* 0x000fe20008000000 */
[----:B------:R-:W-:Y:S01]  /*15a0*/  CCTL.IVALL ;  /* 0x00000000ff00798f */ /* 0x000fe20002000000 */
[----:B------:R-:W-:Y:S05]  /*15b0*/  BRA `(.L_x_21) ;  /* 0x0000000000047947 */ /* 0x000fea0003800000 */
.L_x_20:
[----:B------:R-:W-:Y:S06]  /*15c0*/  BAR.SYNC.DEFER_BLOCKING 0x0 ;  /* 0x0000000000007b1d */ /* 0x000fec0000010000 */
.L_x_21:
[----:B------:R-:W-:Y:S05]  /*15d0*/  BRA.U UP0, `(.L_x_22) ;  /* 0x0000001500047547 */ /* 0x000fea000b800000 */
[----:B------:R-:W2:Y:S01]  /*15e0*/  LDCU UR6, c[0x0][0x38c] ;  /* 0x00007180ff0677ac */ /* 0x000ea20008000800 */
[----:B------:R-:W-:Y:S01]  /*15f0*/  PLOP3.LUT P1, PT, PT, PT, UP3, 0x80, 0x8 ;  /* 0x000000000008781c */ /* 0x000fe20003f2f038 */
[----:B------:R-:W-:Y:S01]  /*1600*/  IMAD.MOV.U32 R12, RZ, RZ, 0x1 ;  /* 0x00000001ff0c7424 */ /* 0x000fe200078e00ff */
[----:B------:R-:W-:Y:S01]  /*1610*/  ISETP.EQ.OR P2, PT, R0, RZ, P3 ;  /* 0x000000ff0000720c */ /* 0x000fe20001f42670 */
[----:B------:R-:W-:Y:S01]  /*1620*/  UISETP.NE.AND UP1, UPT, UR18, URZ, UPT ;  /* 0x000000ff1200728c */ /* 0x000fe2000bf25270 */
[----:B------:R-:W-:Y:S01]  /*1630*/  PLOP3.LUT P1, PT, P1, PT, PT, 0x8, 0x80 ;  /* 0x000000000080781c */ /* 0x000fe20000f2e170 */
[----:B------:R-:W-:Y:S01]  /*1640*/  USEL UR29, URZ, 0x1, UP5 ;  /* 0x00000001ff1d7887 */ /* 0x000fe2000a800000 */
[----:B------:R-:W-:Y:S01]  /*1650*/  CS2R R10, SRZ ;  /* 0x00000000000a7805 */ /* 0x000fe2000001ff00 */
[----:B------:R-:W-:Y:S01]  /*1660*/  IMAD.MOV.U32 R9, RZ, RZ, RZ ;  /* 0x000000ffff097224 */ /* 0x000fe200078e00ff */
[----:B------:R-:W3:Y:S01]  /*1670*/  LDCU UR44, c[0x0][0x370] ;  /* 0x00006e00ff2c77ac */ /* 0x000ee20008000800 */
[----:B------:R-:W-:Y:S01]  /*1680*/  IMAD.MOV.U32 R8, RZ, RZ, 0x1 ;  /* 0x00000001ff087424 */ /* 0x000fe200078e00ff */
[----:B------:R-:W4:Y:S01]  /*1690*/  LDCU.64 UR38, c[0x0][0x348] ;  /* 0x00006900ff2677ac */ /* 0x000f220008000a00 */
[----:B------:R-:W-:-:S02]  /*16a0*/  USHF.R.U32.HI UR48, URZ, 0x6, UR23 ;  /* 0x00000006ff307899 */ /* 0x000fc40008011617 */
[----:B--2---:R-:W-:Y:S02]  /*16b0*/  UIADD3 UR5, UPT, UPT, UR6, 0x7f, URZ ;  /* 0x0000007f06057890 */ /* 0x004fe4000fffe0ff */
[----:B------:R-:W-:Y:S02]  /*16c0*/  UIADD3 UR49, UPT, UPT, UR6, 0xfe, URZ ;  /* 0x000000fe06317890 */ /* 0x000fe4000fffe0ff */
[----:B------:R-:W-:Y:S01]  /*16d0*/  USHF.R.S32.HI UR4, URZ, 0x1f, UR5 ;  /* 0x0000001fff047899 */ /* 0x000fe20008011405 */
[----:B------:R-:W2:Y:S03]  /*16e0*/  LDCU UR43, c[0x0][0x374] ;  /* 0x00006e80ff2b77ac */ /* 0x000ea60008000800 */
[----:B------:R-:W-:Y:S02]  /*16f0*/  ULEA.HI UR4, UR4, UR5, URZ, 0x7 ;  /* 0x0000000504047291 */ /* 0x000fe4000f8f38ff */
[----:B------:R-:W-:-:S02]  /*1700*/  USEL UR29, UR29, 0x2, UP1 ;  /* 0x000000021d1d7887 */ /* 0x000fc40008800000 */
[----:B------:R-:W-:Y:S02]  /*1710*/  USHF.R.S32.HI UR46, URZ, 0x7, UR4 ;  /* 0x00000007ff2e7899 */ /* 0x000fe40008011404 */
[----:B------:R-:W-:Y:S02]  /*1720*/  UIADD3 UR4, UPT, UPT, UR6, -0x1, URZ ;  /* 0xffffffff06047890 */ /* 0x000fe4000fffe0ff */
[----:B------:R-:W-:Y:S02]  /*1730*/  UISETP.LT.U32.AND UP0, UPT, UR46, 0x3, UPT ;  /* 0x000000032e00788c */ /* 0x000fe4000bf01070 */
[----:B------:R-:W-:Y:S02]  /*1740*/  UISETP.GE.U32.AND UP2, UPT, UR4, -0xff, UPT ;  /* 0xffffff010400788c */ /* 0x000fe4000bf46070 */
[----:B------:R-:W-:Y:S01]  /*1750*/  USEL UR45, UR46, 0x3, UP0 ;  /* 0x000000032e2d7887 */ /* 0x000fe20008000000 */
[----:B------:R-:W-:-:S03]  /*1760*/  UMOV UR21, URZ ;  /* 0x000000ff00157c82 */ /* 0x000fc60008000000 */
[----:B------:R-:W-:Y:S02]  /*1770*/  UIADD3 UR22, UPT, UPT, UR45, -0x1, URZ ;  /* 0xffffffff2d167890 */ /* 0x000fe4000fffe0ff */
[----:B------:R-:W-:-:S03]  /*1780*/  UIADD3 UR47, UPT, UPT, UR46, -UR45, URZ ;  /* 0x8000002d2e2f7290 */ /* 0x000fc6000fffe0ff */
[----:B------:R-:W-:-:S04]  /*1790*/  @UP2 UIADD3 UR22, UPT, UPT, UR45, URZ, URZ ;  /* 0x000000ff2d162290 */ /* 0x000fc8000fffe0ff */
[----:B--234-:R-:W-:-:S12]  /*17a0*/  UIADD3 UR22, UPT, UPT, UR22, 0x1, URZ ;  /* 0x0000000116167890 */ /* 0x01cfd8000fffe0ff */
.L_x_42:
[----:B------:R-:W-:Y:S01]  /*17b0*/  UISETP.NE.AND UP0, UPT, UR54, URZ, UPT ;  /* 0x000000ff3600728c */ /* 0x000fe2000bf05270 */
[----:B------:R-:W2:Y:S08]  /*17c0*/  S2UR UR54, SR_CgaCtaId ;  /* 0x00000000003679c3 */ /* 0x000eb00000008800 */
[----:B------:R-:W-:Y:S05]  /*17d0*/  BRA.U UP0, `(.L_x_23) ;  /* 0x0000000100347547 */ /* 0x000fea000b800000 */
[----:B------:R-:W3:Y:S01]  /*17e0*/  S2R R0, SR_CgaCtaId ;  /* 0x0000000000007919 */ /* 0x000ee20000008800 */
[----:B------:R-:W-:-:S04]  /*17f0*/  MOV R2, 0x400 ;  /* 0x0000040000027802 */ /* 0x000fc80000000f00 */
[----:B---3--:R-:W-:Y:S02]  /*1800*/  LEA R0, R0, R2, 0x18 ;  /* 0x0000000200007211 */ /* 0x008fe400078ec0ff */
[----:B------:R-:W-:-:S03]  /*1810*/  SHF.L.U32 R2, R8, 0x1f, RZ ;  /* 0x0000001f08027819 */ /* 0x000fc600000006ff */
[----:B------:R-:W-:-:S04]  /*1820*/  IMAD R0, R9, 0x8, R0 ;  /* 0x0000000809007824 */ /* 0x000fc800078e0200 */
[----:B------:R-:W3:Y:S02]  /*1830*/  SYNCS.PHASECHK.TRANS64.TRYWAIT P0, [R0+URZ+0xe0], R2 ;  /* 0x0000e002000075a7 */ /* 0x000ee400080011ff */
[----:B---3--:R-:W-:Y:S05]  /*1840*/  @!P0 BRA `(.L_x_24) ;  /* 0x0000005c00f88947 */ /* 0x008fea0003800000 */
.L_x_121:
[----:B------:R-:W-:Y:S01]  /*1850*/  VIADD R9, R9, 0x1 ;  /* 0x0000000109097836 */ /* 0x000fe20000000000 */
[----:B------:R3:W-:Y:S04]  /*1860*/  SYNCS.ARRIVE.TRANS64.A1T0 RZ, [R0+URZ+0xd0], RZ ;  /* 0x0000d0ff00ff79a7 */ /* 0x0007e800081000ff */
[----:B------:R-:W-:-:S04]  /*1870*/  ISETP.NE.AND P0, PT, R9, 0x2, PT ;  /* 0x000000020900780c */ /* 0x000fc80003f05270 */
[----:B------:R-:W-:Y:S02]  /*1880*/  SEL R9, R9, RZ, P0 ;  /* 0x000000ff09097207 */ /* 0x000fe40000000000 */
[----:B---3--:R-:W-:-:S04]  /*1890*/  SEL R0, RZ, 0x1, P0 ;  /* 0x00000001ff007807 */ /* 0x008fc80000000000 */
[----:B------:R-:W-:-:S07]  /*18a0*/  LOP3.LUT R8, R8, R0, RZ, 0x3c, !PT ;  /* 0x0000000008087212 */ /* 0x000fce00078e3cff */
.L_x_23:
[----:B------:R-:W-:Y:S01]  /*18b0*/  UMOV UR13, 0x400 ;  /* 0x00000400000d7882 */ /* 0x000fe20000000000 */
[----:B------:R-:W-:Y:S01]  /*18c0*/  SHF.L.U32 R0, R12, 0x1f, RZ ;  /* 0x0000001f0c007819 */ /* 0x000fe200000006ff */
[----:B--2---:R-:W-:Y:S02]  /*18d0*/  ULEA UR13, UR54, UR13, 0x18 ;  /* 0x0000000d360d7291 */ /* 0x004fe4000f8ec0ff */
[----:B------:R-:W-:Y:S02]  /*18e0*/  UISETP.GE.U32.AND UP0, UPT, UR49, 0xff, UPT ;  /* 0x000000ff3100788c */ /* 0x000fe4000bf06070 */
[----:B------:R-:W-:Y:S02]  /*18f0*/  ULEA UR4, UR21, UR13, 0x3 ;  /* 0x0000000d15047291 */ /* 0x000fe4000f8e18ff */
[----:B------:R-:W-:Y:S02]  /*1900*/  USHF.L.U32 UR35, UR26, 0x6, URZ ;  /* 0x000000061a237899 */ /* 0x000fe400080006ff */
[----:B------:R-:W-:Y:S01]  /*1910*/  ULEA UR19, UR27, UR48, 0x6 ;  /* 0x000000301b137291 */ /* 0x000fe2000f8e30ff */
[----:B------:R-:W-:-:S04]  /*1920*/  UMOV UR14, URZ ;  /* 0x000000ff000e7c82 */ /* 0x000fc80008000000 */
[----:B------:R2:W3:Y:S01]  /*1930*/  SYNCS.PHASECHK.TRANS64.TRYWAIT P0, [UR4+0x18], R0 ;  /* 0x00001800ff0075a7 */ /* 0x0004e20008001104 */
[----:B------:R-:W-:Y:S06]  /*1940*/  BRA.U !UP0, `(.L_x_25) ;  /* 0x0000000108f07547 */ /* 0x000fec000b800000 */
[----:B------:R-:W-:Y:S01]  /*1950*/  UMOV UR15, URZ ;  /* 0x000000ff000f7c82 */ /* 0x000fe20008000000 */
[----:B------:R-:W-:-:S05]  /*1960*/  UMOV UR4, UR21 ;  /* 0x0000001500047c82 */ /* 0x000fca0008000000 */
.L_x_31:
[----:B------:R-:W-:Y:S01]  /*1970*/  ULEA UR33, UR4, UR13, 0x3 ;  /* 0x0000000d04217291 */ /* 0x000fe2000f8e18ff */
[----:B---3--:R-:W-:Y:S01]  /*1980*/  @!P3 MOV R2, 0x8000 ;  /* 0x000080000002b802 */ /* 0x008fe20000000f00 */
[----:B-1-3--:R-:W-:Y:S10]  /*1990*/  @P0 BRA `(.L_x_26) ;  /* 0x00000000000c0947 */ /* 0x00aff40003800000 */
[----:B------:R-:W-:-:S04]  /*19a0*/  SHF.L.U32 R3, R12, 0x1f, RZ ;  /* 0x0000001f0c037819 */ /* 0x000fc800000006ff */
[----:B------:R-:W3:Y:S02]  /*19b0*/  SYNCS.PHASECHK.TRANS64.TRYWAIT P0, [UR33+0x18], R3 ;  /* 0x00001803ff0075a7 */ /* 0x000ee40008001121 */
[----:B---3--:R-:W-:Y:S05]  /*19c0*/  @!P0 BRA `(.L_x_27) ;  /* 0x0000005c00ac8947 */ /* 0x008fea0003800000 */
.L_x_26:
[----:B------:R3:W-:Y:S01]  /*19d0*/  @!P3 SYNCS.ARRIVE.TRANS64 RZ, [UR33], R2 ;  /* 0x00000002ffffb9a7 */ /* 0x0007e20008000021 */
[----:B------:R-:W-:-:S04]  /*19e0*/  ULOP3.LUT UR5, UR29, 0x2, URZ, 0xfc, !UPT ;  /* 0x000000021d057892 */ /* 0x000fc8000f8efcff */
[----:B------:R-:W-:-:S09]  /*19f0*/  UISETP.NE.AND UP0, UPT, UR5, 0x2, UPT ;  /* 0x000000020500788c */ /* 0x000fd2000bf05270 */
[----:B------:R-:W-:Y:S05]  /*1a00*/  BRA.U UP0, `(.L_x_28) ;  /* 0x0000000100047547 */ /* 0x000fea000b800000 */
[----:B-1----:R-:W-:Y:S05]  /*1a10*/  BPT.TRAP 0x1 ;  /* 0x000000040000795c */ /* 0x002fea0000300000 */
.L_x_28:
[----:B------:R-:W-:Y:S04]  /*1a20*/  BSSY.RECONVERGENT B0, `(.L_x_29) ;  /* 0x0000003000007945 */ /* 0x000fe80003800200 */
[----:B------:R-:W-:Y:S05]  /*1a30*/  @P2 BRA `(.L_x_30) ;  /* 0x0000000000042947 */ /* 0x000fea0003800000 */
[----:B-1----:R-:W-:Y:S05]  /*1a40*/  BPT.TRAP 0x1 ;  /* 0x000000040000795c */ /* 0x002fea0000300000 */
.L_x_30:
[----:B-1----:R-:W-:Y:S05]  /*1a50*/  BSYNC.RECONVERGENT B0 ;  /* 0x0000000000007941 */ /* 0x002fea0003800200 */
.L_x_29:
[----:B------:R-:W-:Y:S02]  /*1a60*/  UIADD3 UR5, UPT, UPT, UR4, 0x1, URZ ;  /* 0x0000000104057890 */ /* 0x000fe4000fffe0ff */
[----:B------:R-:W-:Y:S02]  /*1a70*/  ULEA UR24, UR4, UR13, 0xe ;  /* 0x0000000d04187291 */ /* 0x000fe4000f8e70ff */
[----:B------:R-:W-:Y:S02]  /*1a80*/  UISETP.NE.AND UP0, UPT, UR5, 0x3, UPT ;  /* 0x000000030500788c */ /* 0x000fe4000bf05270 */
[----:B------:R-:W-:Y:S02]  /*1a90*/  ULEA UR8, UR4, UR23, 0xd ;  /* 0x0000001704087291 */ /* 0x000fe4000f8e68ff */
[----:B------:R-:W-:Y:S02]  /*1aa0*/  USEL UR6, URZ, 0x1, UP0 ;  /* 0x00000001ff067887 */ /* 0x000fe40008000000 */
[----:B------:R-:W-:-:S02]  /*1ab0*/  USEL UR21, UR5, URZ, UP0 ;  /* 0x000000ff05157287 */ /* 0x000fc40008000000 */
[----:B------:R-:W-:Y:S02]  /*1ac0*/  UIADD3 UR4, UP0, UPT, UR38, 0x180, URZ ;  /* 0x0000018026047890 */ /* 0x000fe4000ff1e0ff */
[----:B------:R-:W-:Y:S01]  /*1ad0*/  ULEA UR5, UR21, UR13, 0x3 ;  /* 0x0000000d15057291 */ /* 0x000fe2000f8e18ff */
[----:B------:R-:W-:Y:S01]  /*1ae0*/  LOP3.LUT R12, R12, UR6, RZ, 0x3c, !PT ;  /* 0x000000060c0c7c12 */ /* 0x000fe2000f8e3cff */
[----:B------:R-:W-:Y:S02]  /*1af0*/  USHF.L.U32 UR34, UR15, 0x7, URZ ;  /* 0x000000070f227899 */ /* 0x000fe400080006ff */
[----:B------:R-:W-:Y:S01]  /*1b00*/  UIADD3 UR15, UPT, UPT, UR15, 0x1, URZ ;  /* 0x000000010f0f7890 */ /* 0x000fe2000fffe0ff */
[----:B--2---:R-:W-:Y:S01]  /*1b10*/  SHF.L.U32 R0, R12, 0x1f, RZ ;  /* 0x0000001f0c007819 */ /* 0x004fe200000006ff */
[----:B------:R-:W-:Y:S02]  /*1b20*/  UIADD3 UR6, UP1, UPT, UR38, 0x80, URZ ;  /* 0x0000008026067890 */ /* 0x000fe4000ff3e0ff */
[----:B------:R-:W-:Y:S01]  /*1b30*/  ULEA UR8, UR8, UR13, 0x1 ;  /* 0x0000000d08087291 */ /* 0x000fe2000f8e08ff */
[----:B------:R4:W1:Y:S01]  /*1b40*/  SYNCS.PHASECHK.TRANS64.TRYWAIT P0, [UR5+0x18], R0 ;  /* 0x00001800ff0075a7 */ /* 0x0008620008001105 */
[----:B------:R-:W-:-:S02]  /*1b50*/  UIADD3.X UR5, UPT, UPT, URZ, UR39, URZ, UP0, !UPT ;  /* 0x00000027ff057290 */ /* 0x000fc400087fe4ff */
[----:B------:R-:W-:Y:S02]  /*1b60*/  UISETP.NE.AND UP0, UPT, UR15, UR22, UPT ;  /* 0x000000160f00728c */ /* 0x000fe4000bf05270 */
[----:B------:R-:W-:Y:S02]  /*1b70*/  UIADD3.X UR7, UPT, UPT, URZ, UR39, URZ, UP1, !UPT ;  /* 0x00000027ff077290 */ /* 0x000fe40008ffe4ff */
[----:B------:R-:W-:Y:S02]  /*1b80*/  UIADD3 UR32, UPT, UPT, UR24, 0x3400, URZ ;  /* 0x0000340018207890 */ /* 0x000fe4000fffe0ff */
[----:B------:R-:W-:Y:S02]  /*1b90*/  UIADD3 UR26, UPT, UPT, UR34, 0x40, URZ ;  /* 0x00000040221a7890 */ /* 0x000fe4000fffe0ff */
[----:B------:R-:W-:Y:S02]  /*1ba0*/  UIADD3 UR24, UPT, UPT, UR24, 0x5400, URZ ;  /* 0x0000540018187890 */ /* 0x000fe4000fffe0ff */
[----:B------:R-:W-:-:S02]  /*1bb0*/  UIADD3 UR16, UPT, UPT, UR8, 0xf400, URZ ;  /* 0x0000f40008107890 */ /* 0x000fc4000fffe0ff */
[----:B------:R-:W-:Y:S01]  /*1bc0*/  UIADD3 UR8, UPT, UPT, UR8, 0x11400, URZ ;  /* 0x0001140008087890 */ /* 0x000fe2000fffe0ff */
[----:B------:R-:W-:Y:S01]  /*1bd0*/  UMOV UR30, 0x0 ;  /* 0x00000000001e7882 */ /* 0x000fe20000000000 */
[----:B------:R-:W-:Y:S01]  /*1be0*/  UMOV UR31, 0x10000000 ;  /* 0x10000000001f7882 */ /* 0x000fe20000000000 */
[----:B------:R-:W-:Y:S01]  /*1bf0*/  UMOV UR25, UR33 ;  /* 0x0000002100197c82 */ /* 0x000fe20008000000 */
[----:B------:R-:W-:Y:S01]  /*1c00*/  UMOV UR27, UR35 ;  /* 0x00000023001b7c82 */ /* 0x000fe20008000000 */
[----:B------:R-:W-:Y:S01]  /*1c10*/  UMOV UR28, UR36 ;  /* 0x00000024001c7c82 */ /* 0x000fe20008000000 */
[----:B------:R-:W-:Y:S01]  /*1c20*/  UMOV UR14, 0x30000 ;  /* 0x00030000000e7882 */ /* 0x000fe20000000000 */
[----:B------:R-:W-:Y:S01]  /*1c30*/  UMOV UR17, UR33 ;  /* 0x0000002100117c82 */ /* 0x000fe20008000000 */
[----:B------:R-:W-:Y:S01]  /*1c40*/  UMOV UR20, UR36 ;  /* 0x0000002400147c82 */ /* 0x000fe20008000000 */
[----:B------:R-:W-:Y:S01]  /*1c50*/  UMOV UR18, UR34 ;  /* 0x0000002200127c82 */ /* 0x000fe20008000000 */
[----:B------:R-:W-:Y:S01]  /*1c60*/  UTMALDG.3D [UR32], [UR6], desc[UR30] ;  /* 0x00001e20060075b4 */ /* 0x000fe20008011000 */
[----:B------:R-:W-:Y:S01]  /*1c70*/  UMOV UR11, UR19 ;  /* 0x00000013000b7c82 */ /* 0x000fe20008000000 */
[----:B------:R-:W-:Y:S01]  /*1c80*/  UMOV UR12, UR36 ;  /* 0x00000024000c7c82 */ /* 0x000fe20008000000 */
[----:B------:R-:W-:Y:S01]  /*1c90*/  UMOV UR9, UR33 ;  /* 0x0000002100097c82 */ /* 0x000fe20008000000 */
[----:B------:R-:W-:Y:S01]  /*1ca0*/  UMOV UR10, UR26 ;  /* 0x0000001a000a7c82 */ /* 0x000fe20008000000 */
[----:B------:R-:W-:Y:S01]  /*1cb0*/  UTMALDG.3D [UR24], [UR6], desc[UR30] ;  /* 0x00001e18060075b4 */ /* 0x000fe20008011000 */
[----:B------:R-:W-:Y:S01]  /*1cc0*/  UTMALDG.3D.MULTICAST [UR16], [UR4], UR14, desc[UR30] ;  /* 0x00001e10040073b4 */ /* 0x000fe2000801180e */
[----:B------:R2:W-:Y:S02]  /*1cd0*/  UTMALDG.3D.MULTICAST [UR8], [UR4], UR14, desc[UR30] ;  /* 0x00001e08040073b4 */ /* 0x0005e4000801180e */
[----:B--2---:R-:W-:Y:S01]  /*1ce0*/  UMOV UR14, UR22 ;  /* 0x00000016000e7c82 */ /* 0x004fe20008000000 */
[----:B------:R-:W-:Y:S01]  /*1cf0*/  UMOV UR4, UR21 ;  /* 0x0000001500047c82 */ /* 0x000fe20008000000 */
[----:B----4-:R-:W-:Y:S05]  /*1d00*/  BRA.U UP0, `(.L_x_31) ;  /* 0xfffffffd00187547 */ /* 0x010fea000b83ffff */
.L_x_25:
[----:B------:R-:W-:Y:S01]  /*1d10*/  ULEA UR4, UR21, UR13, 0x3 ;  /* 0x0000000d15047291 */ /* 0x000fe2000f8e18ff */
[----:B--2---:R-:W-:Y:S01]  /*1d20*/  SHF.L.U32 R0, R12, 0x1f, RZ ;  /* 0x0000001f0c007819 */ /* 0x004fe200000006ff */
[----:B------:R-:W-:Y:S01]  /*1d30*/  @!P1 SYNCS.ARRIVE.TRANS64.A1T0 RZ, [UR13+0x68], RZ ;  /* 0x000068ffffff99a7 */ /* 0x000fe2000810000d */
[----:B------:R-:W-:-:S06]  /*1d40*/  UISETP.GT.AND UP0, UPT, UR46, UR45, UPT ;  /* 0x0000002d2e00728c */ /* 0x000fcc000bf04270 */
[----:B-1-3--:R1:W2:Y:S03]  /*1d50*/  SYNCS.PHASECHK.TRANS64.TRYWAIT P0, [UR4+0x18], R0 ;  /* 0x00001800ff0075a7 */ /* 0x00a2a60008001104 */
[----:B------:R-:W-:Y:S05]  /*1d60*/  BRA.U !UP0, `(.L_x_32) ;  /* 0x0000000108ec7547 */ /* 0x000fea000b800000 */
[----:B------:R-:W-:Y:S01]  /*1d70*/  UIADD3 UR15, UPT, UPT, UR47, UR14, URZ ;  /* 0x0000000e2f0f7290 */ /* 0x000fe2000fffe0ff */
[----:B------:R-:W-:-:S11]  /*1d80*/  UMOV UR4, UR21 ;  /* 0x0000001500047c82 */ /* 0x000fd60008000000 */
.L_x_38:
[----:B------:R-:W-:Y:S01]  /*1d90*/  ULEA UR33, UR4, UR13, 0x3 ;  /* 0x0000000d04217291 */ /* 0x000fe2000f8e18ff */
[----:B--2---:R-:W-:Y:S01]  /*1da0*/  @!P3 MOV R2, 0x8000 ;  /* 0x000080000002b802 */ /* 0x004fe20000000f00 */
[----:B--2-4-:R-:W-:Y:S10]  /*1db0*/  @P0 BRA `(.L_x_33) ;  /* 0x00000000000c0947 */ /* 0x014ff40003800000 */
[----:B------:R-:W-:-:S04]  /*1dc0*/  SHF.L.U32 R3, R12, 0x1f, RZ ;  /* 0x0000001f0c037819 */ /* 0x000fc800000006ff */
[----:B------:R-:W2:Y:S02]  /*1dd0*/  SYNCS.PHASECHK.TRANS64.TRYWAIT P0, [UR33+0x18], R3 ;  /* 0x00001803ff0075a7 */ /* 0x000ea40008001121 */
[----:B--2---:R-:W-:Y:S05]  /*1de0*/  @!P0 BRA `(.L_x_34) ;  /* 0x0000005800bc8947 */ /* 0x004fea0003800000 */
.L_x_33:
[----:B------:R2:W-:Y:S01]  /*1df0*/  @!P3 SYNCS.ARRIVE.TRANS64 RZ, [UR33], R2 ;  /* 0x00000002ffffb9a7 */ /* 0x0005e20008000021 */
[----:B------:R-:W-:-:S04]  /*1e00*/  ULOP3.LUT UR5, UR29, 0x2, URZ, 0xfc, !UPT ;  /* 0x000000021d057892 */ /* 0x000fc8000f8efcff */
[----:B------:R-:W-:-:S09]  /*1e10*/  UISETP.NE.AND UP0, UPT, UR5, 0x2, UPT ;  /* 0x000000020500788c */ /* 0x000fd2000bf05270 */
[----:B------:R-:W-:Y:S05]  /*1e20*/  BRA.U UP0, `(.L_x_35) ;  /* 0x0000000100047547 */ /* 0x000fea000b800000 */
[----:B------:R-:W-:Y:S05]  /*1e30*/  BPT.TRAP 0x1 ;  /* 0x000000040000795c */ /* 0x000fea0000300000 */
.L_x_35:
[----:B------:R-:W-:Y:S04]  /*1e40*/  BSSY.RECONVERGENT B0, `(.L_x_36) ;  /* 0x0000003000007945 */ /* 0x000fe80003800200 */
[----:B------:R-:W-:Y:S05]  /*1e50*/  @P2 BRA `(.L_x_37) ;  /* 0x0000000000042947 */ /* 0x000fea0003800000 */
[----:B------:R-:W-:Y:S05]  /*1e60*/  BPT.TRAP 0x1 ;  /* 0x000000040000795c */ /* 0x000fea0000300000 */
.L_x_37:
[----:B------:R-:W-:Y:S05]  /*1e70*/  BSYNC.RECONVERGENT B0 ;  /* 0x0000000000007941 */ /* 0x000fea0003800200 */
.L_x_36:
        /* <DEDUP_REMOVED lines=11> */
[----:B-1----:R-:W-:Y:S01]  /*1f30*/  SHF.L.U32 R0, R12, 0x1f, RZ ;  /* 0x0000001f0c007819 */ /* 0x002fe200000006ff */
[----:B------:R-:W-:Y:S02]  /*1f40*/  UIADD3 UR6, UP1, UPT, UR38, 0x80, URZ ;  /* 0x0000008026067890 */ /* 0x000fe4000ff3e0ff */
[----:B------:R-:W-:Y:S01]  /*1f50*/  ULEA UR8, UR8, UR13, 0x1 ;  /* 0x0000000d08087291 */ /* 0x000fe2000f8e08ff */
[----:B------:R3:W4:Y:S01]  /*1f60*/  SYNCS.PHASECHK.TRANS64.TRYWAIT P0, [UR5+0x18], R0 ;  /* 0x00001800ff0075a7 */ /* 0x0007220008001105 */
        /* <DEDUP_REMOVED lines=16> */
[----:B------:R-:W-:Y:S01]  /*2070*/  UTMALDG.3D [UR32], [UR6], desc[UR30] ;  /* 0x00001e20060075b4 */ /* 0x000fe20008011000 */
[----:B------:R-:W-:Y:S01]  /*2080*/  UMOV UR18, UR34 ;  /* 0x0000002200127c82 */ /* 0x000fe20008000000 */
[----:B------:R-:W-:Y:S01]  /*2090*/  UMOV UR11, UR19 ;  /* 0x00000013000b7c82 */ /* 0x000fe20008000000 */
[----:B------:R-:W-:Y:S01]  /*20a0*/  UMOV UR12, UR36 ;  /* 0x00000024000c7c82 */ /* 0x000fe20008000000 */
[----:B------:R-:W-:Y:S01]  /*20b0*/  UMOV UR9, UR33 ;  /* 0x0000002100097c82 */ /* 0x000fe20008000000 */
[----:B------:R-:W-:Y:S01]  /*20c0*/  UMOV UR10, UR26 ;  /* 0x0000001a000a7c82 */ /* 0x000fe20008000000 */
[----:B------:R-:W-:Y:S01]  /*20d0*/  UTMALDG.3D [UR24], [UR6], desc[UR30] ;  /* 0x00001e18060075b4 */ /* 0x000fe20008011000 */
[----:B------:R-:W-:Y:S01]  /*20e0*/  UTMALDG.3D.MULTICAST [UR16], [UR4], UR37, desc[UR30] ;  /* 0x00001e10040073b4 */ /* 0x000fe20008011825 */
[----:B------:R1:W-:Y:S02]  /*20f0*/  UTMALDG.3D.MULTICAST [UR8], [UR4], UR37, desc[UR30] ;  /* 0x00001e08040073b4 */ /* 0x0003e40008011825 */
[----:B-1----:R-:W-:Y:S01]  /*2100*/  UMOV UR4, UR21 ;  /* 0x0000001500047c82 */ /* 0x002fe20008000000 */
[----:B---3--:R-:W-:Y:S05]  /*2110*/  BRA.U UP0, `(.L_x_38) ;  /* 0xfffffffd001c7547 */ /* 0x008fea000b83ffff */
.L_x_32:
[C---:B------:R-:W-:Y:S01]  /*2120*/  LEA R3, R11.reuse, UR13, 0x3 ;  /* 0x0000000d0b037c11 */ /* 0x040fe2000f8e18ff */
[----:B------:R-:W-:Y:S01]  /*2130*/  NOP ;  /* 0x0000000000007918 */ /* 0x000fe20000000000 */
[----:B-1----:R-:W-:Y:S02]  /*2140*/  SHF.L.U32 R0, R10, 0x1f, RZ ;  /* 0x0000001f0a007819 */ /* 0x002fe400000006ff */
[----:B------:R-:W-:Y:S02]  /*2150*/  LEA R4, R11, UR13, 0x4 ;  /* 0x0000000d0b047c11 */ /* 0x000fe4000f8e20ff */
[----:B--2-4-:R-:W1:Y:S02]  /*2160*/  SYNCS.PHASECHK.TRANS64.TRYWAIT P0, [R3+URZ+0x70], R0 ;  /* 0x00007000030075a7 */ /* 0x014e6400080011ff */
[----:B-1----:R-:W-:Y:S05]  /*2170*/  @!P0 BRA `(.L_x_39) ;  /* 0x0000005400f08947 */ /* 0x002fea0003800000 */
.L_x_124:
[----:B------:R-:W2:Y:S01]  /*2180*/  LDS.128 R4, [R4+0x100] ;  /* 0x0001000004047984 */ /* 0x000ea20000000c00 */
[----:B------:R-:W-:Y:S01]  /*2190*/  UISETP.GE.AND UP0, UPT, UR42, 0x1, UPT ;  /* 0x000000012a00788c */ /* 0x000fe2000bf06270 */
[----:B------:R-:W-:Y:S01]  /*21a0*/  @!PT LDS RZ, [RZ] ;  /* 0x00000000fffff984 */ /* 0x000fe20000000800 */
[----:B------:R-:W-:Y:S01]  /*21b0*/  @!PT LDS RZ, [RZ] ;  /* 0x00000000fffff984 */ /* 0x000fe20000000800 */
[----:B------:R-:W-:Y:S01]  /*21c0*/  @!PT LDS RZ, [RZ] ;  /* 0x00000000fffff984 */ /* 0x000fe20000000800 */
[----:B------:R-:W-:Y:S01]  /*21d0*/  @!PT LDS RZ, [RZ] ;  /* 0x00000000fffff984 */ /* 0x000fe20000000800 */
[----:B------:R3:W-:Y:S06]  /*21e0*/  MEMBAR.ALL.CTA ;  /* 0x0000000000007992 */ /* 0x0007ec0000008000 */
[----:B---3--:R-:W3:Y:S01]  /*21f0*/  FENCE.VIEW.ASYNC.S ;  /* 0x00000000000073c6 */ /* 0x008ee20000000000 */
[----:B--2---:R-:W-:-:S13]  /*2200*/  LOP3.LUT P0, RZ, R6, 0x1, RZ, 0xc0, !PT ;  /* 0x0000000106ff7812 */ /* 0x004fda000780c0ff */
[----:B---3--:R-:W-:Y:S01]  /*2210*/  VOTEU.ANY UP1, P0 ;  /* 0x0000000000ff7886 */ /* 0x008fe20000020100 */
[----:B------:R-:W-:-:S13]  /*2220*/  PLOP3.LUT P0, PT, PT, PT, UP1, 0x80, 0x8 ;  /* 0x000000000008781c */ /* 0x000fda0003f0f018 */
[----:B-1----:R-:W-:Y:S02]  /*2230*/  @P0 LOP3.LUT R0, R5, 0xffff, RZ, 0xc0, !PT ;  /* 0x0000ffff05000812 */ /* 0x002fe400078ec0ff */
[----:B------:R-:W-:Y:S02]  /*2240*/  @P0 MOV R2, R4 ;  /* 0x0000000400020202 */ /* 0x000fe40000000f00 */
[----:B------:R-:W-:Y:S01]  /*2250*/  @P0 R2UR UR5, R0 ;  /* 0x00000000000502ca */ /* 0x000fe200000e0000 */
[----:B------:R-:W-:Y:S01]  /*2260*/  VIADD R0, R3, 0x80 ;  /* 0x0000008003007836 */ /* 0x000fe20000000000 */
[----:B------:R-:W-:Y:S02]  /*2270*/  @P0 SHF.R.U32.HI R4, RZ, 0x10, R5 ;  /* 0x00000010ff040819 */ /* 0x000fe40000011605 */
[----:B------:R-:W-:Y:S02]  /*2280*/  @P0 R2UR UR6, R2 ;  /* 0x00000000020602ca */ /* 0x000fe400000e0000 */
[----:B------:R-:W-:-:S02]  /*2290*/  PRMT R0, RZ, 0x654, R0 ;  /* 0x00000654ff007816 */ /* 0x000fc40000000000 */
[----:B------:R-:W-:Y:S02]  /*22a0*/  @P0 R2UR UR4, R4 ;  /* 0x00000000040402ca */ /* 0x000fe400000e0000 */
[----:B------:R1:W-:Y:S03]  /*22b0*/  SYNCS.ARRIVE.TRANS64.RED.A1T0 RZ, [R0+URZ], RZ ;  /* 0x000000ff00ff79a7 */ /* 0x0003e600081004ff */
[----:B------:R-:W-:-:S04]  /*22c0*/  @UP1 UMOV UR40, UR5 ;  /* 0x0000000500281c82 */ /* 0x000fc80008000000 */
[----:B------:R-:W-:-:S04]  /*22d0*/  @UP1 UMOV UR41, UR6 ;  /* 0x0000000600291c82 */ /* 0x000fc80008000000 */
[----:B------:R-:W-:Y:S01]  /*22e0*/  @UP1 UMOV UR36, UR4 ;  /* 0x0000000400241c82 */ /* 0x000fe20008000000 */
[----:B------:R-:W-:Y:S05]  /*22f0*/  BRA.U !UP0, `(.L_x_40) ;  /* 0x0000000108d47547 */ /* 0x000fea000b800000 */
[----:B------:R-:W2:Y:S01]  /*2300*/  LDCU.128 UR16, c[0x0][0xb10] ;  /* 0x00016200ff1077ac */ /* 0x000ea20008000c00 */
[----:B------:R-:W3:Y:S01]  /*2310*/  LDCU UR12, c[0x0][0xb20] ;  /* 0x00016400ff0c77ac */ /* 0x000ee20008000800 */
[----:B------:R-:W4:Y:S01]  /*2320*/  LDCU UR20, c[0x0][0xb0c] ;  /* 0x00016180ff1477ac */ /* 0x000f220008000800 */
[----:B------:R-:W1:Y:S01]  /*2330*/  LDCU.64 UR8, c[0x0][0xb28] ;  /* 0x00016500ff0877ac */ /* 0x000e620008000a00 */
[----:B------:R-:W-:Y:S02]  /*2340*/  UISETP.NE.AND UP3, UPT, UR42, 0x1, UPT ;  /* 0x000000012a00788c */ /* 0x000fe4000bf65270 */
[----:B--2---:R-:W-:Y:S02]  /*2350*/  UIMAD.WIDE.U32 UR6, UR43, UR19, URZ ;  /* 0x000000132b0672a5 */ /* 0x004fe4000f8e00ff */
[----:B------:R-:W-:Y:S02]  /*2360*/  UIMAD.WIDE.U32 UR4, UR44, UR16, URZ ;  /* 0x000000102c0472a5 */ /* 0x000fe4000f8e00ff */
[----:B------:R-:W-:-:S02]  /*2370*/  UISETP.NE.AND UP0, UPT, UR18, 0x1, UPT ;  /* 0x000000011200788c */ /* 0x000fc4000bf05270 */
[----:B------:R-:W-:Y:S01]  /*2380*/  UIMAD.WIDE.U32 UR24, UR40, UR19, URZ ;  /* 0x00000013281872a5 */ /* 0x000fe2000f8e00ff */
[----:B------:R-:W-:Y:S02]  /*2390*/  UMOV UR6, UR7 ;  /* 0x0000000700067c82 */ /* 0x000fe40008000000 */
[----:B------:R-:W-:Y:S01]  /*23a0*/  UMOV UR4, UR5 ;  /* 0x0000000500047c82 */ /* 0x000fe20008000000 */
[----:B---3--:R-:W-:Y:S02]  /*23b0*/  USHF.R.U32.HI UR6, URZ, UR12, UR6 ;  /* 0x0000000cff067299 */ /* 0x008fe40008011606 */
[----:B----4-:R-:W-:Y:S02]  /*23c0*/  UISETP.NE.AND UP2, UPT, UR20, 0x1, UPT ;  /* 0x000000011400788c */ /* 0x010fe4000bf45270 */
[----:B------:R-:W-:Y:S02]  /*23d0*/  USHF.R.U32.HI UR4, URZ, UR17, UR4 ;  /* 0x00000011ff047299 */ /* 0x000fe40008011604 */
[----:B------:R-:W-:-:S02]  /*23e0*/  USEL UR5, UR43, UR6, !UP0 ;  /* 0x000000062b057287 */ /* 0x000fc4000c000000 */
[----:B------:R-:W-:Y:S02]  /*23f0*/  USEL UR6, UR44, UR4, !UP2 ;  /* 0x000000042c067287 */ /* 0x000fe4000d000000 */
[----:B-1----:R-:W-:Y:S01]  /*2400*/  UIMAD.WIDE.U32 UR10, UR5, UR8, URZ ;  /* 0x00000008050a72a5 */ /* 0x002fe2000f8e00ff */
[----:B------:R-:W-:Y:S01]  /*2410*/  UMOV UR4, UR25 ;  /* 0x0000001900047c82 */ /* 0x000fe20008000000 */
[----:B------:R-:W-:Y:S02]  /*2420*/  UIMAD.WIDE.U32 UR14, UR41, UR16, URZ ;  /* 0x00000010290e72a5 */ /* 0x000fe4000f8e00ff */
[----:B------:R-:W-:-:S03]  /*2430*/  UIMAD.WIDE.U32 UR24, UR6, UR8, URZ ;  /* 0x00000008061872a5 */ /* 0x000fc6000f8e00ff */
[----:B------:R-:W-:Y:S01]  /*2440*/  UMOV UR10, UR11 ;  /* 0x0000000b000a7c82 */ /* 0x000fe20008000000 */
[----:B------:R-:W-:Y:S02]  /*2450*/  USHF.R.U32.HI UR4, URZ, UR12, UR4 ;  /* 0x0000000cff047299 */ /* 0x000fe40008011604 */
[----:B------:R-:W-:Y:S01]  /*2460*/  @UP3 USHF.R.U32.HI UR5, URZ, UR9, UR10 ;  /* 0x00000009ff053299 */ /* 0x000fe2000801160a */
[----:B------:R-:W-:Y:S01]  /*2470*/  UMOV UR14, UR15 ;  /* 0x0000000f000e7c82 */ /* 0x000fe20008000000 */
[----:B------:R-:W-:Y:S01]  /*2480*/  UMOV UR24, UR25 ;  /* 0x0000001900187c82 */ /* 0x000fe20008000000 */
[----:B------:R-:W-:Y:S02]  /*2490*/  USHF.R.U32.HI UR17, URZ, UR17, UR14 ;  /* 0x00000011ff117299 */ /* 0x000fe4000801160e */
[----:B------:R-:W-:Y:S02]  /*24a0*/  USEL UR4, UR40, UR4, !UP0 ;  /* 0x0000000428047287 */ /* 0x000fe4000c000000 */
[----:B------:R-:W-:-:S02]  /*24b0*/  @UP3 USHF.R.U32.HI UR6, URZ, UR9, UR24 ;  /* 0x00000009ff063299 */ /* 0x000fc40008011618 */
[----:B------:R-:W-:Y:S02]  /*24c0*/  UIMAD UR7, UR42, UR5, URZ ;  /* 0x000000052a0772a4 */ /* 0x000fe4000f8e02ff */
[----:B------:R-:W-:Y:S02]  /*24d0*/  USEL UR5, UR41, UR17, !UP2 ;  /* 0x0000001129057287 */ /* 0x000fe4000d000000 */
[----:B------:R-:W-:Y:S02]  /*24e0*/  UIMAD UR10, UR42, UR6, URZ ;  /* 0x000000062a0a72a4 */ /* 0x000fe4000f8e02ff */
[----:B------:R-:W-:Y:S02]  /*24f0*/  UISETP.GE.AND UP0, UPT, UR4, UR7, UPT ;  /* 0x000000070400728c */ /* 0x000fe4000bf06270 */
[----:B------:R-:W-:Y:S02]  /*2500*/  UIMAD.WIDE.U32 UR14, UR4, UR8, URZ ;  /* 0x00000008040e72a5 */ /* 0x000fe4000f8e00ff */
[----:B------:R-:W-:-:S02]  /*2510*/  UISETP.GE.OR UP0, UPT, UR5, UR10, UP0 ;  /* 0x0000000a0500728c */ /* 0x000fc40008706670 */
[----:B------:R-:W-:Y:S02]  /*2520*/  UIMAD.WIDE.U32 UR10, UR5, UR8, URZ ;  /* 0x00000008050a72a5 */ /* 0x000fe4000f8e00ff */
[----:B------:R-:W-:Y:S01]  /*2530*/  UIADD3 UR12, UPT, UPT, -UR4, URZ, URZ ;  /* 0x000000ff040c7290 */ /* 0x000fe2000fffe1ff */
[----:B------:R-:W-:Y:S01]  /*2540*/  UMOV UR8, UR15 ;  /* 0x0000000f00087c82 */ /* 0x000fe20008000000 */
[----:B------:R-:W-:Y:S02]  /*2550*/  UIADD3 UR10, UPT, UPT, -UR5, URZ, URZ ;  /* 0x000000ff050a7290 */ /* 0x000fe4000fffe1ff */
[----:B------:R-:W-:-:S03]  /*2560*/  USHF.R.U32.HI UR8, URZ, UR9, UR8 ;  /* 0x00000009ff087299 */ /* 0x000fc60008011608 */
[----:B------:R-:W-:Y:S01]  /*2570*/  @!UP0 UMOV UR7, UR11 ;  /* 0x0000000b00078c82 */ /* 0x000fe20008000000 */
[----:B------:R-:W-:Y:S02]  /*2580*/  UIMAD UR12, UR18, UR12, UR40 ;  /* 0x0000000c120c72a4 */ /* 0x000fe4000f8e0228 */
[----:B------:R-:W-:Y:S02]  /*2590*/  USEL UR8, UR4, UR8, !UP3 ;  /* 0x0000000804087287 */ /* 0x000fe4000d800000 */
[----:B------:R-:W-:Y:S02]  /*25a0*/  @!UP0 USHF.R.U32.HI UR7, URZ, UR9, UR7 ;  /* 0x00000009ff078299 */ /* 0x000fe40008011607 */
[----:B------:R-:W-:Y:S02]  /*25b0*/  UIADD3 UR9, UPT, UPT, -UR8, URZ, URZ ;  /* 0x000000ff08097290 */ /* 0x000fe4000fffe1ff */
[----:B------:R-:W-:Y:S02]  /*25c0*/  @!UP0 USEL UR7, UR5, UR7, !UP3 ;  /* 0x0000000705078287 */ /* 0x000fe4000d800000 */
[----:B------:R-:W-:-:S02]  /*25d0*/  UIMAD UR9, UR42, UR9, UR4 ;  /* 0x000000092a0972a4 */ /* 0x000fc4000f8e0204 */
[----:B------:R-:W-:Y:S02]  /*25e0*/  @!UP0 UIADD3 UR8, UPT, UPT, UR8, -UR7, URZ ;  /* 0x8000000708088290 */ /* 0x000fe4000fffe0ff */
[----:B------:R-:W-:Y:S02]  /*25f0*/  @!UP0 UIMAD UR7, UR9, UR6, UR7 ;  /* 0x00000006090782a4 */ /* 0x000fe4000f8e0207 */
[----:B------:R-:W-:Y:S02]  /*2600*/  @!UP0 UIMAD UR4, UR42, UR8, UR5 ;  /* 0x000000082a0482a4 */ /* 0x000fe4000f8e0205 */
[----:B------:R-:W-:Y:S02]  /*2610*/  UIMAD UR6, UR20, UR10, UR41 ;  /* 0x0000000a140672a4 */ /* 0x000fe4000f8e0229 */
[----:B------:R-:W-:Y:S01]  /*2620*/  UIMAD UR40, UR4, UR18, UR12 ;  /* 0x00000012042872a4 */ /* 0x000fe2000f8e020c */
[----:B------:R-:W-:Y:S02]  /*2630*/  @!UP0 UMOV UR5, UR7 ;  /* 0x0000000700058c82 */ /* 0x000fe40008000000 */
[----:B------:R-:W-:-:S12]  /*2640*/  UIMAD UR41, UR5, UR20, UR6 ;  /* 0x00000014052972a4 */ /* 0x000fd8000f8e0206 */
.L_x_40:
[----:B------:R-:W2:Y:S02]  /*2650*/  LDCU UR4, c[0x0][0xb30] ;  /* 0x00016600ff0477ac */ /* 0x000ea40008000800 */
[----:B--2---:R-:W-:-:S09]  /*2660*/  UISETP.NE.AND UP0, UPT, UR4, 0x1, UPT ;  /* 0x000000010400788c */ /* 0x004fd2000bf05270 */
[----:B------:R-:W-:Y:S05]  /*2670*/  BRA.U UP0, `(.L_x_41) ;  /* 0x0000000100447547 */ /* 0x000fea000b800000 */
[----:B------:R-:W2:Y:S01]  /*2680*/  LDCU.128 UR8, c[0x0][0xb10] ;  /* 0x00016200ff0877ac */ /* 0x000ea20008000c00 */
[----:B------:R-:W3:Y:S01]  /*2690*/  LDCU UR12, c[0x0][0xb0c] ;  /* 0x00016180ff0c77ac */ /* 0x000ee20008000800 */
[----:B------:R-:W4:Y:S01]  /*26a0*/  LDCU UR14, c[0x0][0xb20] ;  /* 0x00016400ff0e77ac */ /* 0x000f220008000800 */
[----:B--2---:R-:W-:Y:S02]  /*26b0*/  UIMAD.WIDE.U32 UR6, UR41, UR8, URZ ;  /* 0x00000008290672a5 */ /* 0x004fe4000f8e00ff */
[----:B------:R-:W-:Y:S02]  /*26c0*/  UIMAD.WIDE.U32 UR4, UR40, UR11, URZ ;  /* 0x0000000b280472a5 */ /* 0x000fe4000f8e00ff */
[----:B---3--:R-:W-:Y:S02]  /*26d0*/  UISETP.NE.AND UP2, UPT, UR12, 0x1, UPT ;  /* 0x000000010c00788c */ /* 0x008fe4000bf45270 */
[----:B------:R-:W-:Y:S01]  /*26e0*/  UISETP.NE.AND UP0, UPT, UR10, 0x1, UPT ;  /* 0x000000010a00788c */ /* 0x000fe2000bf05270 */
[----:B------:R-:W-:-:S02]  /*26f0*/  UMOV UR6, UR7 ;  /* 0x0000000700067c82 */ /* 0x000fc40008000000 */
[----:B------:R-:W-:Y:S01]  /*2700*/  UMOV UR4, UR5 ;  /* 0x0000000500047c82 */ /* 0x000fe20008000000 */
[----:B------:R-:W-:Y:S02]  /*2710*/  USHF.R.U32.HI UR9, URZ, UR9, UR6 ;  /* 0x00000009ff097299 */ /* 0x000fe40008011606 */
[----:B----4-:R-:W-:Y:S02]  /*2720*/  USHF.R.U32.HI UR4, URZ, UR14, UR4 ;  /* 0x0000000eff047299 */ /* 0x010fe40008011604 */
[----:B------:R-:W-:Y:S02]  /*2730*/  USEL UR5, UR41, UR9, !UP2 ;  /* 0x0000000929057287 */ /* 0x000fe4000d000000 */
[----:B------:R-:W-:-:S04]  /*2740*/  USEL UR4, UR40, UR4, !UP0 ;  /* 0x0000000428047287 */ /* 0x000fc8000c000000 */
[----:B------:R-:W-:Y:S02]  /*2750*/  UIADD3 UR6, UPT, UPT, UR5, -UR4, URZ ;  /* 0x8000000405067290 */ /* 0x000fe4000fffe0ff */
[----:B------:R-:W-:Y:S02]  /*2760*/  UIADD3 UR4, UPT, UPT, -UR5, UR4, URZ ;  /* 0x0000000405047290 */ /* 0x000fe4000fffe1ff */
[----:B------:R-:W-:Y:S02]  /*2770*/  UIMAD UR40, UR6, UR10, UR40 ;  /* 0x0000000a062872a4 */ /* 0x000fe4000f8e0228 */
[----:B------:R-:W-:-:S12]  /*2780*/  UIMAD UR41, UR4, UR12, UR41 ;  /* 0x0000000c042972a4 */ /* 0x000fd8000f8e0229 */
.L_x_41:
[----:B------:R-:W-:Y:S01]  /*2790*/  VIADD R11, R11, 0x1 ;  /* 0x000000010b0b7836 */ /* 0x000fe20000000000 */
[----:B------:R-:W-:Y:S02]  /*27a0*/  R2UR UR5, R48 ;  /* 0x00000000300572ca */ /* 0x000fe400000e0000 */
[----:B------:R-:W-:Y:S02]  /*27b0*/  R2UR UR4, R47 ;  /* 0x000000002f0472ca */ /* 0x000fe400000e0000 */
[C---:B------:R-:W-:Y:S02]  /*27c0*/  ISETP.NE.AND P0, PT, R11.reuse, 0x2, PT ;  /* 0x000000020b00780c */ /* 0x040fe40003f05270 */
[----:B------:R-:W-:Y:S02]  /*27d0*/  PLOP3.LUT P1, PT, PT, PT, PT, 0x80, 0x8 ;  /* 0x000000000008781c */ /* 0x000fe40003f2f070 */
[----:B-1----:R-:W-:Y:S02]  /*27e0*/  SEL R0, RZ, 0x1, P0 ;  /* 0x00000001ff007807 */ /* 0x002fe40000000000 */
[----:B------:R-:W-:-:S02]  /*27f0*/  SEL R11, R11, RZ, P0 ;  /* 0x000000ff0b0b7207 */ /* 0x000fc40000000000 */
[----:B------:R-:W-:Y:S01]  /*2800*/  LOP3.LUT R10, R10, R0, RZ, 0x3c, !PT ;  /* 0x000000000a0a7212 */ /* 0x000fe200078e3cff */
[----:B------:R-:W-:Y:S02]  /*2810*/  UIADD3 UR26, UPT, UPT, UR41, UR5, URZ ;  /* 0x00000005291a7290 */ /* 0x000fe4000fffe0ff */
[----:B------:R-:W-:Y:S01]  /*2820*/  UIADD3 UR27, UPT, UPT, UR40, UR4, URZ ;  /* 0x00000004281b7290 */ /* 0x000fe2000fffe0ff */
[----:B------:R-:W-:Y:S11]  /*2830*/  BRA.U UP1, `(.L_x_42) ;  /* 0xffffffed01dc7547 */ /* 0x000ff6000b83ffff */
[----:B------:R-:W-:Y:S01]  /*2840*/  UIADD3 UR13, UPT, UPT, UR13, 0x18, URZ ;  /* 0x000000180d0d7890 */ /* 0x000fe2000fffe0ff */
[----:B------:R-:W-:-:S03]  /*2850*/  SHF.L.U32 R2, R12, 0x1f, RZ ;  /* 0x0000001f0c027819 */ /* 0x000fc600000006ff */
[----:B------:R-:W-:-:S09]  /*2860*/  ULEA UR4, UR21, UR13, 0x3 ;  /* 0x0000000d15047291 */ /* 0x000fd2000f8e18ff */
[----:B------:R-:W1:Y:S02]  /*2870*/  SYNCS.PHASECHK.TRANS64.TRYWAIT P0, [UR4], R2 ;  /* 0x00000002ff0075a7 */ /* 0x000e640008001104 */
[----:B-1----:R-:W-:Y:S05]  /*2880*/  @!P0 BRA `(.L_x_43) ;  /* 0x0000005000408947 */ /* 0x002fea0003800000 */
.L_x_126:
[----:B------:R-:W-:-:S04]  /*2890*/  UIADD3 UR4, UPT, UPT, UR21, 0x1, URZ ;  /* 0x0000000115047890 */ /* 0x000fc8000fffe0ff */
[----:B------:R-:W-:-:S04]  /*28a0*/  UISETP.NE.AND UP0, UPT, UR4, 0x3, UPT ;  /* 0x000000030400788c */ /* 0x000fc8000bf05270 */
[----:B------:R-:W-:Y:S02]  /*28b0*/  USEL UR6, URZ, 0x1, UP0 ;  /* 0x00000001ff067887 */ /* 0x000fe40008000000 */
[----:B------:R-:W-:-:S04]  /*28c0*/  USEL UR4, UR4, URZ, UP0 ;  /* 0x000000ff04047287 */ /* 0x000fc80008000000 */
[----:B------:R-:W-:Y:S01]  /*28d0*/  ULEA UR5, UR4, UR13, 0x3 ;  /* 0x0000000d04057291 */ /* 0x000fe2000f8e18ff */
[----:B------:R-:W-:-:S04]  /*28e0*/  LOP3.LUT R12, R12, UR6, RZ, 0x3c, !PT ;  /* 0x000000060c0c7c12 */ /* 0x000fc8000f8e3cff */
[----:B-1----:R-:W-:-:S04]  /*28f0*/  SHF.L.U32 R2, R12, 0x1f, RZ ;  /* 0x0000001f0c027819 */ /* 0x002fc800000006ff */
[----:B------:R-:W1:Y:S02]  /*2900*/  SYNCS.PHASECHK.TRANS64.TRYWAIT P0, [UR5], R2 ;  /* 0x00000002ff0075a7 */ /* 0x000e640008001105 */
[----:B-1----:R-:W-:Y:S05]  /*2910*/  @!P0 BRA `(.L_x_44) ;  /* 0x0000005000348947 */ /* 0x002fea0003800000 */
.L_x_128:
[----:B------:R-:W-:-:S04]  /*2920*/  UIADD3 UR4, UPT, UPT, UR4, 0x1, URZ ;  /* 0x0000000104047890 */ /* 0x000fc8000fffe0ff */
[----:B------:R-:W-:-:S04]  /*2930*/  UISETP.NE.AND UP0, UPT, UR4, 0x3, UPT ;  /* 0x000000030400788c */ /* 0x000fc8000bf05270 */
[----:B------:R-:W-:Y:S02]  /*2940*/  USEL UR5, URZ, 0x1, UP0 ;  /* 0x00000001ff057887 */ /* 0x000fe40008000000 */
[----:B------:R-:W-:-:S04]  /*2950*/  USEL UR4, UR4, URZ, UP0 ;  /* 0x000000ff04047287 */ /* 0x000fc80008000000 */
[----:B------:R-:W-:Y:S01]  /*2960*/  ULEA UR4, UR4, UR13, 0x3 ;  /* 0x0000000d04047291 */ /* 0x000fe2000f8e18ff */
[----:B-1----:R-:W-:-:S04]  /*2970*/  LOP3.LUT R2, R12, UR5, RZ, 0x3c, !PT ;  /* 0x000000050c027c12 */ /* 0x002fc8000f8e3cff */
[----:B------:R-:W-:Y:S01]  /*2980*/  SHF.L.U32 R2, R2, 0x1f, RZ ;  /* 0x0000001f02027819 */ /* 0x000fe200000006ff */
[----:B------:R-:W-:-:S07]  /*2990*/  IMAD.U32 R0, RZ, RZ, UR4 ;  /* 0x00000004ff007e24 */ /* 0x000fce000f8e00ff */
.L_x_45:
[----:B-1----:R1:W2:Y:S02]  /*29a0*/  SYNCS.PHASECHK.TRANS64.TRYWAIT P0, [R0+URZ], R2 ;  /* 0x00000002000075a7 */ /* 0x0022a400080011ff */
[----:B--2---:R-:W-:Y:S05]  /*29b0*/  @!P0 NANOSLEEP.SYNCS 0x989680 ;  /* 0x009896800000895d */ /* 0x004fea0003900000 */
[----:B------:R-:W2:Y:S02]  /*29c0*/  @!P0 SYNCS.PHASECHK.TRANS64 P0, [R0+URZ], R2 ;  /* 0x00000002000085a7 */ /* 0x000ea400080010ff */
[----:B--2---:R-:W-:Y:S05]  /*29d0*/  @P0 EXIT ;  /* 0x000000000000094d */ /* 0x004fea0003800000 */
[----:B------:R-:W-:Y:S05]  /*29e0*/  BRA `(.L_x_45) ;  /* 0xfffffffc00ec7947 */ /* 0x000fea000383ffff */
.L_x_22:
[----:B------:R-:W-:-:S04]  /*29f0*/  UISETP.NE.AND UP0, UPT, UR54, URZ, UPT ;  /* 0x000000ff3600728c */ /* 0x000fc8000bf05270 */
[----:B------:R-:W-:-:S09]  /*2a00*/  UISETP.NE.OR UP0, UPT, UR18, 0x1, UP0 ;  /* 0x000000011200788c */ /* 0x000fd20008705670 */
[----:B------:R-:W-:Y:S05]  /*2a10*/  BRA.U UP0, `(.L_x_46) ;  /* 0x0000000500487547 */ /* 0x000fea000b800000 */
[----:B------:R-:W-:Y:S01]  /*2a20*/  ISETP.GE.U32.AND P2, PT, R0, 0x2, PT ;  /* 0x000000020000780c */ /* 0x000fe20003f46070 */
[----:B------:R-:W-:Y:S01]  /*2a30*/  IMAD.MOV.U32 R12, RZ, RZ, 0x1 ;  /* 0x00000001ff0c7424 */ /* 0x000fe200078e00ff */
[----:B------:R-:W-:Y:S02]  /*2a40*/  CS2R R10, SRZ ;  /* 0x00000000000a7805 */ /* 0x000fe4000001ff00 */
[----:B------:R-:W-:Y:S01]  /*2a50*/  CS2R R8, SRZ ;  /* 0x0000000000087805 */ /* 0x000fe2000001ff00 */
[----:B------:R-:W-:Y:S01]  /*2a60*/  UMOV UR6, 0x400 ;  /* 0x0000040000067882 */ /* 0x000fe20000000000 */
[----:B------:R-:W-:Y:S01]  /*2a70*/  UMOV UR5, URZ ;  /* 0x000000ff00057c82 */ /* 0x000fe20008000000 */
[----:B------:R-:W-:-:S12]  /*2a80*/  ULEA UR6, UR54, UR6, 0x18 ;  /* 0x0000000636067291 */ /* 0x000fd8000f8ec0ff */
.L_x_50:
[----:B------:R-:W-:Y:S02]  /*2a90*/  LEA R2, R8, UR6, 0x3 ;  /* 0x0000000608027c11 */ /* 0x000fe4000f8e18ff */
[----:B------:R-:W-:-:S03]  /*2aa0*/  SHF.L.U32 R4, R9, 0x1f, RZ ;  /* 0x0000001f09047819 */ /* 0x000fc600000006ff */
[----:B------:R-:W-:Y:S01]  /*2ab0*/  VIADD R5, R2, 0xe0 ;  /* 0x000000e002057836 */ /* 0x000fe20000000000 */
[----:B------:R-:W2:Y:S02]  /*2ac0*/  SYNCS.PHASECHK.TRANS64.TRYWAIT P0, [R2+URZ+0xd0], R4 ;  /* 0x0000d004020075a7 */ /* 0x000ea400080011ff */
[----:B--2---:R-:W-:Y:S05]  /*2ad0*/  @!P0 BRA `(.L_x_47) ;  /* 0x0000004c00dc8947 */ /* 0x004fea0003800000 */
.L_x_129:
[----:B------:R-:W-:Y:S01]  /*2ae0*/  ULEA UR4, UR5, UR6, 0x3 ;  /* 0x0000000605047291 */ /* 0x000fe2000f8e18ff */
[----:B--2---:R-:W-:Y:S01]  /*2af0*/  PRMT R2, RZ, 0x654, R5 ;  /* 0x00000654ff027816 */ /* 0x004fe20000000005 */
[----:B------:R-:W-:Y:S01]  /*2b00*/  @!P2 IMAD.MOV.U32 R4, RZ, RZ, 0x10 ;  /* 0x00000010ff04a424 */ /* 0x000fe200078e00ff */
[----:B------:R-:W-:Y:S01]  /*2b10*/  SHF.L.U32 R5, R12, 0x1f, RZ ;  /* 0x0000001f0c057819 */ /* 0x000fe200000006ff */
[----:B------:R-:W-:Y:S01]  /*2b20*/  UIADD3 UR7, UPT, UPT, UR4, 0x70, URZ ;  /* 0x0000007004077890 */ /* 0x000fe2000fffe0ff */
[----:B------:R2:W-:Y:S05]  /*2b30*/  SYNCS.ARRIVE.TRANS64.RED.A1T0 RZ, [R2+URZ], RZ ;  /* 0x000000ff02ff79a7 */ /* 0x0005ea00081004ff */
[----:B------:R-:W-:Y:S01]  /*2b40*/  IMAD.U32 R6, RZ, RZ, UR7 ;  /* 0x00000007ff067e24 */ /* 0x000fe2000f8e00ff */
[----:B------:R-:W3:Y:S04]  /*2b50*/  SYNCS.PHASECHK.TRANS64.TRYWAIT P0, [UR4+0x80], R5 ;  /* 0x00008005ff0075a7 */ /* 0x000ee80008001104 */
[----:B------:R-:W-:Y:S01]  /*2b60*/  PRMT R6, R0, 0x654, R6 ;  /* 0x0000065400067816 */ /* 0x000fe20000000006 */
[----:B--23--:R-:W-:Y:S06]  /*2b70*/  @!P0 BRA `(.L_x_48) ;  /* 0x0000004c00c88947 */ /* 0x00cfec0003800000 */
.L_x_131:
[----:B------:R-:W-:Y:S01]  /*2b80*/  ULEA UR8, UR5, UR6, 0x4 ;  /* 0x0000000605087291 */ /* 0x000fe2000f8e20ff */
[----:B------:R-:W-:Y:S01]  /*2b90*/  SEL R3, R6, R3, !P2 ;  /* 0x0000000306037207 */ /* 0x000fe20005000000 */
[----:B------:R-:W-:Y:S01]  /*2ba0*/  UIADD3 UR9, UPT, UPT, UR4, 0x70, URZ ;  /* 0x0000007004097890 */ /* 0x000fe2000fffe0ff */
[----:B--2---:R-:W-:Y:S01]  /*2bb0*/  LEA R2, R11, UR6, 0x3 ;  /* 0x000000060b027c11 */ /* 0x004fe2000f8e18ff */
[----:B------:R-:W-:Y:S01]  /*2bc0*/  UIADD3 UR8, UPT, UPT, UR8, 0x100, URZ ;  /* 0x0000010008087890 */ /* 0x000fe2000fffe0ff */
[----:B------:R2:W-:Y:S01]  /*2bd0*/  @!P2 SYNCS.ARRIVE.TRANS64.RED RZ, [R3+URZ], R4 ;  /* 0x0000000403ffa9a7 */ /* 0x0005e200080004ff */
[----:B------:R-:W-:Y:S01]  /*2be0*/  UIADD3 UR4, UPT, UPT, UR5, 0x1, URZ ;  /* 0x0000000105047890 */ /* 0x000fe2000fffe0ff */
[----:B------:R-:W-:-:S03]  /*2bf0*/  VIADD R8, R8, 0x1 ;  /* 0x0000000108087836 */ /* 0x000fc60000000000 */
[----:B------:R-:W-:Y:S02]  /*2c00*/  UISETP.NE.AND UP0, UPT, UR4, 0x2, UPT ;  /* 0x000000020400788c */ /* 0x000fe4000bf05270 */
[----:B------:R-:W-:Y:S01]  /*2c10*/  ISETP.NE.AND P0, PT, R8, 0x2, PT ;  /* 0x000000020800780c */ /* 0x000fe20003f05270 */
[----:B------:R-:W-:Y:S06]  /*2c20*/  UGETNEXTWORKID.BROADCAST [UR8], [UR9] ;  /* 0x00000000080073ca */ /* 0x000fec0008000100 */
[----:B------:R-:W-:Y:S02]  /*2c30*/  USEL UR7, URZ, 0x1, UP0 ;  /* 0x00000001ff077887 */ /* 0x000fe40008000000 */
[----:B------:R-:W-:-:S04]  /*2c40*/  USEL UR5, UR4, URZ, UP0 ;  /* 0x000000ff04057287 */ /* 0x000fc80008000000 */
[----:B------:R-:W-:Y:S02]  /*2c50*/  LOP3.LUT R12, R12, UR7, RZ, 0x3c, !PT ;  /* 0x000000070c0c7c12 */ /* 0x000fe4000f8e3cff */
[----:B--2---:R-:W-:-:S04]  /*2c60*/  SHF.L.U32 R4, R10, 0x1f, RZ ;  /* 0x0000001f0a047819 */ /* 0x004fc800000006ff */
[----:B------:R-:W2:Y:S02]  /*2c70*/  SYNCS.PHASECHK.TRANS64.TRYWAIT P1, [R2+URZ+0x70], R4 ;  /* 0x00007004020075a7 */ /* 0x000ea400080211ff */
[----:B--2---:R-:W-:Y:S05]  /*2c80*/  @!P1 BRA `(.L_x_49) ;  /* 0x0000004c009c9947 */ /* 0x004fea0003800000 */
.L_x_132:
[C---:B--2---:R-:W-:Y:S01]  /*2c90*/  LEA R4, R11.reuse, UR6, 0x4 ;  /* 0x000000060b047c11 */ /* 0x044fe2000f8e20ff */
[----:B------:R-:W-:Y:S01]  /*2ca0*/  VIADD R2, R2, 0x80 ;  /* 0x0000008002027836 */ /* 0x000fe20000000000 */
[----:B------:R-:W-:Y:S01]  /*2cb0*/  SEL R8, R8, RZ, P0 ;  /* 0x000000ff08087207 */ /* 0x000fe20000000000 */
[----:B------:R-:W-:-:S03]  /*2cc0*/  VIADD R11, R11, 0x1 ;  /* 0x000000010b0b7836 */ /* 0x000fc60000000000 */
[----:B------:R-:W2:Y:S01]  /*2cd0*/  LDS.128 R4, [R4+0x100] ;  /* 0x0001000004047984 */ /* 0x000ea20000000c00 */
[----:B------:R-:W-:Y:S02]  /*2ce0*/  PRMT R2, RZ, 0x654, R2 ;  /* 0x00000654ff027816 */ /* 0x000fe40000000002 */
[C---:B------:R-:W-:Y:S01]  /*2cf0*/  ISETP.NE.AND P1, PT, R11.reuse, 0x2, PT ;  /* 0x000000020b00780c */ /* 0x040fe20003f25270 */
[----:B------:R-:W-:Y:S01]  /*2d00*/  @!PT LDS RZ, [RZ] ;  /* 0x00000000fffff984 */ /* 0x000fe20000000800 */
[----:B------:R-:W-:Y:S01]  /*2d10*/  @!PT LDS RZ, [RZ] ;  /* 0x00000000fffff984 */ /* 0x000fe20000000800 */
[----:B------:R-:W-:Y:S01]  /*2d20*/  @!PT LDS RZ, [RZ] ;  /* 0x00000000fffff984 */ /* 0x000fe20000000800 */
[----:B------:R-:W-:Y:S01]  /*2d30*/  @!PT LDS RZ, [RZ] ;  /* 0x00000000fffff984 */ /* 0x000fe20000000800 */
[----:B------:R3:W-:Y:S06]  /*2d40*/  MEMBAR.ALL.CTA ;  /* 0x0000000000007992 */ /* 0x0007ec0000008000 */
[----:B---3--:R-:W3:Y:S01]  /*2d50*/  FENCE.VIEW.ASYNC.S ;  /* 0x00000000000073c6 */ /* 0x008ee20000000000 */
[----:B------:R-:W-:Y:S01]  /*2d60*/  SEL R11, R11, RZ, P1 ;  /* 0x000000ff0b0b7207 */ /* 0x000fe20000800000 */
[----:B---3--:R3:W-:Y:S01]  /*2d70*/  SYNCS.ARRIVE.TRANS64.RED.A1T0 RZ, [R2+URZ], RZ ;  /* 0x000000ff02ff79a7 */ /* 0x0087e200081004ff */
[----:B--2---:R-:W-:-:S02]  /*2d80*/  LOP3.LUT P3, RZ, R6, 0x1, RZ, 0xc0, !PT ;  /* 0x0000000106ff7812 */ /* 0x004fc4000786c0ff */
[----:B------:R-:W-:-:S04]  /*2d90*/  SEL R4, RZ, 0x1, P1 ;  /* 0x00000001ff047807 */ /* 0x000fc80000800000 */
[----:B------:R-:W-:Y:S02]  /*2da0*/  LOP3.LUT R10, R10, R4, RZ, 0x3c, !PT ;  /* 0x000000040a0a7212 */ /* 0x000fe400078e3cff */
[----:B---3--:R-:W-:-:S04]  /*2db0*/  SEL R2, RZ, 0x1, P0 ;  /* 0x00000001ff027807 */ /* 0x008fc80000000000 */
[----:B------:R-:W-:Y:S01]  /*2dc0*/  LOP3.LUT R9, R9, R2, RZ, 0x3c, !PT ;  /* 0x0000000209097212 */ /* 0x000fe200078e3cff */
[----:B------:R-:W-:Y:S06]  /*2dd0*/  @P3 BRA `(.L_x_50) ;  /* 0xfffffffc002c3947 */ /* 0x000fec000383ffff */
[----:B------:R-:W-:Y:S01]  /*2de0*/  ULEA UR4, UR5, UR6, 0x3 ;  /* 0x0000000605047291 */ /* 0x000fe2000f8e18ff */
[----:B------:R-:W-:-:S08]  /*2df0*/  SHF.L.U32 R2, R12, 0x1f, RZ ;  /* 0x0000001f0c027819 */ /* 0x000fd000000006ff */
[----:B------:R-:W2:Y:S02]  /*2e00*/  SYNCS.PHASECHK.TRANS64 P0, [UR4+0x80], R2 ;  /* 0x00008002ff0075a7 */ /* 0x000ea40008001004 */
[----:B--2---:R-:W-:Y:S05]  /*2e10*/  @P0 BRA `(.L_x_51) ;  /* 0x0000000000080947 */ /* 0x004fea0003800000 */
[----:B------:R-:W2:Y:S02]  /*2e20*/  SYNCS.PHASECHK.TRANS64.TRYWAIT P0, [UR4+0x80], R2 ;  /* 0x00008002ff0075a7 */ /* 0x000ea40008001104 */
[----:B--2---:R-:W-:Y:S05]  /*2e30*/  @!P0 BRA `(.L_x_52) ;  /* 0x0000004c00448947 */ /* 0x004fea0003800000 */
.L_x_51:
[----:B------:R-:W-:-:S04]  /*2e40*/  UIADD3 UR7, UPT, UPT, UR5, 0x1, URZ ;  /* 0x0000000105077890 */ /* 0x000fc8000fffe0ff */
[----:B------:R-:W-:-:S04]  /*2e50*/  UISETP.NE.AND UP0, UPT, UR7, 0x2, UPT ;  /* 0x000000020700788c */ /* 0x000fc8000bf05270 */
[----:B------:R-:W-:Y:S02]  /*2e60*/  USEL UR8, URZ, 0x1, UP0 ;  /* 0x00000001ff087887 */ /* 0x000fe40008000000 */
[----:B------:R-:W-:-:S04]  /*2e70*/  USEL UR7, UR7, URZ, UP0 ;  /* 0x000000ff07077287 */ /* 0x000fc80008000000 */
[----:B------:R-:W-:Y:S01]  /*2e80*/  ULEA UR7, UR7, UR6, 0x3 ;  /* 0x0000000607077291 */ /* 0x000fe2000f8e18ff */
[----:B--2---:R-:W-:-:S04]  /*2e90*/  LOP3.LUT R2, R12, UR8, RZ, 0x3c, !PT ;  /* 0x000000080c027c12 */ /* 0x004fc8000f8e3cff */
[----:B------:R-:W-:-:S04]  /*2ea0*/  SHF.L.U32 R0, R2, 0x1f, RZ ;  /* 0x0000001f02007819 */ /* 0x000fc800000006ff */
[----:B------:R-:W2:Y:S02]  /*2eb0*/  SYNCS.PHASECHK.TRANS64 P0, [UR7+0x80], R0 ;  /* 0x00008000ff0075a7 */ /* 0x000ea40008001007 */
[----:B-12---:R-:W-:Y:S05]  /*2ec0*/  @P0 EXIT ;  /* 0x000000000000094d */ /* 0x006fea0003800000 */
[----:B------:R-:W-:Y:S02]  /*2ed0*/  SHF.L.U32 R2, R2, 0x1f, RZ ;  /* 0x0000001f02027819 */ /* 0x000fe400000006ff */
[----:B------:R-:W-:-:S07]  /*2ee0*/  MOV R0, UR7 ;  /* 0x0000000700007c02 */ /* 0x000fce0008000f00 */
.L_x_53:
[----:B-1----:R1:W2:Y:S02]  /*2ef0*/  SYNCS.PHASECHK.TRANS64.TRYWAIT P0, [R0+URZ+0x80], R2 ;  /* 0x00008002000075a7 */ /* 0x0022a400080011ff */
[----:B--2---:R-:W-:Y:S05]  /*2f00*/  @!P0 NANOSLEEP.SYNCS 0x989680 ;  /* 0x009896800000895d */ /* 0x004fea0003900000 */
[----:B------:R-:W2:Y:S02]  /*2f10*/  @!P0 SYNCS.PHASECHK.TRANS64 P0, [R0+URZ+0x80], R2 ;  /* 0x00008002000085a7 */ /* 0x000ea400080010ff */
[----:B--2---:R-:W-:Y:S05]  /*2f20*/  @P0 EXIT ;  /* 0x000000000000094d */ /* 0x004fea0003800000 */
[----:B------:R-:W-:Y:S05]  /*2f30*/  BRA `(.L_x_53) ;  /* 0xfffffffc00ec7947 */ /* 0x000fea000383ffff */
.L_x_46:
[----:B------:R-:W-:Y:S05]  /*2f40*/  BRA.U UP4, `(.L_x_54) ;  /* 0x0000001104447547 */ /* 0x000fea000b800000 */
[----:B------:R-:W-:Y:S01]  /*2f50*/  UMOV UR4, 0x40 ;  /* 0x0000004000047882 */ /* 0x000fe20000000000 */
[----:B------:R-:W-:Y:S01]  /*2f60*/  NOP ;  /* 0x0000000000007918 */ /* 0x000fe20000000000 */
[----:B------:R-:W-:Y:S01]  /*2f70*/  ULEA UR5, UR54, UR4, 0x18 ;  /* 0x0000000436057291 */ /* 0x000fe2000f8ec0ff */
[----:B------:R-:W-:Y:S02]  /*2f80*/  UMOV UR6, 0x400 ;  /* 0x0000040000067882 */ /* 0x000fe40000000000 */
[----:B------:R-:W-:-:S06]  /*2f90*/  ULEA UR6, UR54, UR6, 0x18 ;  /* 0x0000000636067291 */ /* 0x000fcc000f8ec0ff */
[----:B------:R-:W2:Y:S02]  /*2fa0*/  LDS.U8 R0, [UR5+0x1c] ;  /* 0x00001c05ff007984 */ /* 0x000ea40008000000 */
[----:B--2---:R-:W-:-:S13]  /*2fb0*/  ISETP.NE.AND P0, PT, R0, RZ, PT ;  /* 0x000000ff0000720c */ /* 0x004fda0003f05270 */
[----:B------:R-:W-:Y:S05]  /*2fc0*/  @P0 BRA `(.L_x_55) ;  /* 0x0000000000580947 */ /* 0x000fea0003800000 */
[----:B------:R-:W-:-:S13]  /*2fd0*/  ELECT P0, URZ, PT ;  /* 0x0000000000ff782f */ /* 0x000fda0003800000 */
[----:B------:R-:W-:Y:S05]  /*2fe0*/  @!P0 BRA `(.L_x_56) ;  /* 0x0000000000608947 */ /* 0x000fea0003800000 */
[----:B------:R-:W-:Y:S01]  /*2ff0*/  UMOV UR4, 0x10 ;  /* 0x0000001000047882 */ /* 0x000fe20000000000 */
[----:B------:R-:W-:Y:S01]  /*3000*/  HFMA2 R0, -RZ, RZ, 0, 5.9604644775390625e-08 ;  /* 0x00000001ff007431 */ /* 0x000fe200000001ff */
[----:B------:R-:W-:-:S03]  /*3010*/  MOV R3, 0xffff ;  /* 0x0000ffff00037802 */ /* 0x000fc60000000f00 */
[----:B------:R-:W-:Y:S04]  /*3020*/  DEPBAR.LE SB2, 0x36 ;  /* 0x0000ad800000791a */ /* 0x000fe80000000000 */
[----:B------:R-:W2:Y:S02]  /*3030*/  UTCATOMSWS.FIND_AND_SET.ALIGN UP0, UR4, UR4 ;  /* 0x00000004000475e3 */ /* 0x000ea40008000800 */
[----:B--2---:R-:W-:Y:S01]  /*3040*/  MOV R4, UR4 ;  /* 0x0000000400047c02 */ /* 0x004fe20008000f00 */
[----:B------:R-:W-:Y:S06]  /*3050*/  BRA.U UP0, `(.L_x_57) ;  /* 0x0000000100187547 */ /* 0x000fec000b800000 */
.L_x_58:
[----:B------:R-:W-:Y:S05]  /*3060*/  NANOSLEEP 0x64 ;  /* 0x000000640000795d */ /* 0x000fea0003800000 */
[----:B------:R-:W-:-:S05]  /*3070*/  UMOV UR4, 0x10 ;  /* 0x0000001000047882 */ /* 0x000fca0000000000 */
[----:B------:R-:W-:Y:S04]  /*3080*/  DEPBAR.LE SB2, 0x36 ;  /* 0x0000ad800000791a */ /* 0x000fe80000000000 */
[----:B------:R-:W2:Y:S02]  /*3090*/  UTCATOMSWS.FIND_AND_SET.ALIGN UP0, UR4, UR4 ;  /* 0x00000004000475e3 */ /* 0x000ea40008000800 */
[----:B--2---:R-:W-:Y:S01]  /*30a0*/  MOV R4, UR4 ;  /* 0x0000000400047c02 */ /* 0x004fe20008000f00 */
[----:B------:R-:W-:Y:S05]  /*30b0*/  BRA.U !UP0, `(.L_x_58) ;  /* 0xfffffffd08e87547 */ /* 0x000fea000b83ffff */
.L_x_57:
[-C--:B------:R-:W-:Y:S02]  /*30c0*/  SHF.L.U32 R3, R3, R4.reuse, RZ ;  /* 0x0000000403037219 */ /* 0x080fe400000006ff */
[----:B------:R-:W-:Y:S01]  /*30d0*/  SHF.L.U32 R0, R0, R4, RZ ;  /* 0x0000000400007219 */ /* 0x000fe200000006ff */
[----:B------:R-:W-:Y:S02]  /*30e0*/  IMAD.SHL.U32 R4, R4, 0x20, RZ ;  /* 0x0000002004047824 */ /* 0x000fe400078e00ff */
[----:B------:R2:W-:Y:S04]  /*30f0*/  ATOMS.OR RZ, [UR5+0x14], R3 ;  /* 0x00001403ffff798c */ /* 0x0005e8000b000005 */
[----:B------:R2:W-:Y:S04]  /*3100*/  ATOMS.OR RZ, [UR5+0x18], R0 ;  /* 0x00001800ffff798c */ /* 0x0005e8000b000005 */
[----:B------:R2:W-:Y:S01]  /*3110*/  STS [UR6+0x120], R4 ;  /* 0x00012004ff007988 */ /* 0x0005e20008000806 */
[----:B------:R-:W-:Y:S05]  /*3120*/  BRA `(.L_x_56) ;  /* 0x0000000000107947 */ /* 0x000fea0003800000 */
.L_x_55:
[----:B------:R-:W-:Y:S02]  /*3130*/  MOV R0, 0xffffffff ;  /* 0xffffffff00007802 */ /* 0x000fe40000000f00 */
[----:B------:R-:W-:-:S03]  /*3140*/  MOV R4, 0x3170 ;  /* 0x0000317000047802 */ /* 0x000fc60000000f00 */
[----:B------:R2:W-:Y:S04]  /*3150*/  STS [UR6+0x120], R0 ;  /* 0x00012000ff007988 */ /* 0x0005e80008000806 */
[----:B-12--5:R-:W-:Y:S05]  /*3160*/  CALL.REL.NOINC `($__internal_1_$__cuda_sm10x_tcgen05_guardrail_trap_phase_invalid_during_alloc) ;  /* 0x00000050001c7944 */ /* 0x026fea0003c00000 */
.L_x_56:
[----:B------:R-:W-:Y:S05]  /*3170*/  WARPSYNC.ALL ;  /* 0x0000000000007948 */ /* 0x000fea0003800000 */
[----:B------:R-:W3:Y:S01]  /*3180*/  S2UR UR4, SR_CgaCtaId ;  /* 0x00000000000479c3 */ /* 0x000ee20000008800 */
[----:B------:R-:W-:Y:S01]  /*3190*/  UMOV UR41, 0x400 ;  /* 0x0000040000297882 */ /* 0x000fe20000000000 */
[----:B------:R-:W-:-:S06]  /*31a0*/  NOP ;  /* 0x0000000000007918 */ /* 0x000fcc0000000000 */
[----:B------:R-:W-:Y:S06]  /*31b0*/  BAR.ARV 0x6, 0xa0 ;  /* 0x0182800000007b1d */ /* 0x000fec0000002000 */
[----:B------:R-:W4:Y:S01]  /*31c0*/  LDCU UR6, c[0x0][0x38c] ;  /* 0x00007180ff0677ac */ /* 0x000f220008000800 */
[----:B------:R-:W-:Y:S01]  /*31d0*/  LOP3.LUT R2, R2, 0xffff, RZ, 0xc0, !PT ;  /* 0x0000ffff02027812 */ /* 0x000fe200078ec0ff */
[----:B------:R-:W-:Y:S01]  /*31e0*/  IMAD.MOV.U32 R11, RZ, RZ, 0x1 ;  /* 0x00000001ff0b7424 */ /* 0x000fe200078e00ff */
[----:B------:R-:W-:Y:S01]  /*31f0*/  CS2R R8, SRZ ;  /* 0x0000000000087805 */ /* 0x000fe2000001ff00 */
[----:B------:R-:W1:Y:S01]  /*3200*/  LDCU UR7, c[0x0][0x38c] ;  /* 0x00007180ff0777ac */ /* 0x000e620008000800 */
[----:B------:R-:W-:Y:S01]  /*3210*/  R2UR UR42, R2 ;  /* 0x00000000022a72ca */ /* 0x000fe200000e0000 */
[----:B------:R-:W-:Y:S01]  /*3220*/  IMAD.MOV.U32 R10, RZ, RZ, RZ ;  /* 0x000000ffff0a7224 */ /* 0x000fe200078e00ff */
[----:B------:R-:W-:Y:S01]  /*3230*/  UMOV UR45, URZ ;  /* 0x000000ff002d7c82 */ /* 0x000fe20008000000 */
[----:B------:R-:W-:Y:S01]  /*3240*/  UMOV UR39, URZ ;  /* 0x000000ff00277c82 */ /* 0x000fe20008000000 */
[----:B---3--:R-:W-:Y:S01]  /*3250*/  ULEA UR41, UR4, UR41, 0x18 ;  /* 0x0000002904297291 */ /* 0x008fe2000f8ec0ff */
[----:B------:R-:W-:Y:S01]  /*3260*/  UMOV UR62, 0x0 ;  /* 0x00000000003e7882 */ /* 0x000fe20000000000 */
[----:B------:R-:W-:-:S02]  /*3270*/  UMOV UR63, 0x4100010 ;  /* 0x04100010003f7882 */ /* 0x000fc40000000000 */
[----:B------:R-:W-:Y:S02]  /*3280*/  UIADD3 UR5, UPT, UPT, UR41, 0x3400, URZ ;  /* 0x0000340029057890 */ /* 0x000fe4000fffe0ff */
[----:B------:R-:W-:Y:S02]  /*3290*/  UIADD3 UR4, UPT, UPT, UR41, 0xf400, URZ ;  /* 0x0000f40029047890 */ /* 0x000fe4000fffe0ff */
[----:B----4-:R-:W-:Y:S01]  /*32a0*/  UIADD3 UR6, UPT, UPT, UR6, 0x7f, URZ ;  /* 0x0000007f06067890 */ /* 0x010fe2000fffe0ff */
[----:B--2---:R-:W2:Y:S01]  /*32b0*/  LDS R0, [UR41+0x120] ;  /* 0x00012029ff007984 */ /* 0x004ea20008000800 */
[----:B------:R-:W-:Y:S02]  /*32c0*/  USHF.R.U32.HI UR5, URZ, 0x4, UR5 ;  /* 0x00000004ff057899 */ /* 0x000fe40008011605 */
[----:B------:R-:W-:Y:S02]  /*32d0*/  USHF.R.S32.HI UR47, URZ, 0x1f, UR6 ;  /* 0x0000001fff2f7899 */ /* 0x000fe40008011406 */
[----:B------:R-:W-:-:S02]  /*32e0*/  USHF.R.U32.HI UR4, URZ, 0x4, UR4 ;  /* 0x00000004ff047899 */ /* 0x000fc40008011604 */
[----:B------:R-:W-:Y:S02]  /*32f0*/  ULEA.HI UR47, UR47, UR6, URZ, 0x7 ;  /* 0x000000062f2f7291 */ /* 0x000fe4000f8f38ff */
[----:B------:R-:W-:Y:S02]  /*3300*/  ULOP3.LUT UR5, UR5, 0x3fff, URZ, 0xc0, !UPT ;  /* 0x00003fff05057892 */ /* 0x000fe4000f8ec0ff */
[----:B------:R-:W-:Y:S02]  /*3310*/  USHF.R.S32.HI UR47, URZ, 0x7, UR47 ;  /* 0x00000007ff2f7899 */ /* 0x000fe4000801142f */
[----:B------:R-:W-:Y:S02]  /*3320*/  ULOP3.LUT UR4, UR4, 0x3fff, URZ, 0xc0, !UPT ;  /* 0x00003fff04047892 */ /* 0x000fe4000f8ec0ff */
[----:B------:R-:W-:Y:S01]  /*3330*/  UISETP.LT.AND UP0, UPT, UR47, 0x1, UPT ;  /* 0x000000012f00788c */ /* 0x000fe2000bf01270 */
[----:B------:R-:W-:Y:S01]  /*3340*/  UMOV UR60, 0x0 ;  /* 0x00000000003c7882 */ /* 0x000fe20000000000 */
[----:B------:R-:W-:-:S02]  /*3350*/  UMOV UR61, 0x4100010 ;  /* 0x04100010003d7882 */ /* 0x000fc40000000000 */
[----:B------:R-:W-:Y:S01]  /*3360*/  USEL UR64, UR47, 0x1, !UP0 ;  /* 0x000000012f407887 */ /* 0x000fe2000c000000 */
[----:B------:R-:W-:Y:S01]  /*3370*/  UMOV UR58, 0x0 ;  /* 0x00000000003a7882 */ /* 0x000fe20000000000 */
[----:B------:R-:W-:Y:S01]  /*3380*/  UMOV UR59, 0x4100010 ;  /* 0x04100010003b7882 */ /* 0x000fe20000000000 */
[----:B------:R-:W-:Y:S01]  /*3390*/  UMOV UR56, 0x0 ;  /* 0x0000000000387882 */ /* 0x000fe20000000000 */
[----:B------:R-:W-:Y:S01]  /*33a0*/  UMOV UR57, 0x4100010 ;  /* 0x0410001000397882 */ /* 0x000fe20000000000 */
[----:B------:R-:W-:Y:S01]  /*33b0*/  UMOV UR54, 0x0 ;  /* 0x0000000000367882 */ /* 0x000fe20000000000 */
[----:B------:R-:W-:Y:S01]  /*33c0*/  UMOV UR55, 0x4100010 ;  /* 0x0410001000377882 */ /* 0x000fe20000000000 */
[----:B------:R-:W-:Y:S01]  /*33d0*/  UMOV UR52, 0x0 ;  /* 0x0000000000347882 */ /* 0x000fe20000000000 */
[----:B------:R-:W-:Y:S01]  /*33e0*/  UMOV UR53, 0x4100010 ;  /* 0x0410001000357882 */ /* 0x000fe20000000000 */
[----:B------:R-:W-:Y:S02]  /*33f0*/  ULOP3.LUT UR43, UR5, 0x10000, URZ, 0xfc, !UPT ;  /* 0x00010000052b7892 */ /* 0x000fe4000f8efcff */
[----:B------:R-:W-:-:S02]  /*3400*/  ULOP3.LUT UR44, UR4, 0x10000, URZ, 0xfc, !UPT ;  /* 0x00010000042c7892 */ /* 0x000fc4000f8efcff */
[----:B------:R-:W-:Y:S02]  /*3410*/  UIADD3 UR64, UPT, UPT, -UR64, URZ, URZ ;  /* 0x000000ff40407290 */ /* 0x000fe4000fffe1ff */
[----:B-1----:R-:W-:Y:S01]  /*3420*/  UISETP.GE.AND UP4, UPT, UR7, 0x1, UPT ;  /* 0x000000010700788c */ /* 0x002fe2000bf86270 */
[----:B------:R-:W-:Y:S01]  /*3430*/  UMOV UR50, 0x0 ;  /* 0x0000000000327882 */ /* 0x000fe20000000000 */
[----:B------:R-:W-:Y:S01]  /*3440*/  UMOV UR51, 0x4100010 ;  /* 0x0410001000337882 */ /* 0x000fe20000000000 */
[----:B------:R-:W-:Y:S01]  /*3450*/  UMOV UR48, 0x0 ;  /* 0x0000000000307882 */ /* 0x000fe20000000000 */
[----:B--2---:R-:W-:Y:S01]  /*3460*/  R2UR UR65, R0 ;  /* 0x00000000004172ca */ /* 0x004fe200000e0000 */
[----:B------:R-:W-:-:S14]  /*3470*/  UMOV UR49, 0x4100010 ;  /* 0x0410001000317882 */ /* 0x000fdc0000000000 */
.L_x_65:
[----:B------:R-:W-:Y:S02]  /*3480*/  LEA R0, R10, UR41, 0x3 ;  /* 0x000000290a007c11 */ /* 0x000fe4000f8e18ff */
[----:B------:R-:W-:Y:S02]  /*3490*/  SHF.L.U32 R2, R9, 0x1f, RZ ;  /* 0x0000001f09027819 */ /* 0x000fe400000006ff */
[----:B------:R-:W-:Y:S01]  /*34a0*/  PLOP3.LUT P0, PT, PT, PT, UP4, 0x80, 0x8 ;  /* 0x000000000008781c */ /* 0x000fe20003f0f048 */
[----:B------:R-:W-:Y:S01]  /*34b0*/  VIADD R3, R0, 0x80 ;  /* 0x0000008000037836 */ /* 0x000fe20000000000 */
[----:B-1----:R-:W1:Y:S02]  /*34c0*/  SYNCS.PHASECHK.TRANS64.TRYWAIT P1, [R0+URZ+0x70], R2 ;  /* 0x00007002000075a7 */ /* 0x002e6400080211ff */
[----:B-1-3--:R-:W-:Y:S09]  /*34d0*/  @!P1 BRA `(.L_x_59) ;  /* 0x0000004400b49947 */ /* 0x00aff20003800000 */
.L_x_134:
[----:B------:R-:W-:Y:S01]  /*34e0*/  LEA R4, R10, UR41, 0x4 ;  /* 0x000000290a047c11 */ /* 0x000fe2000f8e20ff */
[----:B------:R-:W-:Y:S01]  /*34f0*/  @UP4 ULEA UR4, UR39, UR41, 0x3 ;  /* 0x0000002927044291 */ /* 0x000fe2000f8e18ff */
[----:B------:R-:W-:Y:S01]  /*3500*/  PLOP3.LUT P2, PT, PT, PT, PT, 0x80, 0x8 ;  /* 0x000000000008781c */ /* 0x000fe20003f4f070 */
[----:B------:R-:W-:Y:S01]  /*3510*/  ULEA UR46, UR45, UR41, 0x3 ;  /* 0x000000292d2e7291 */ /* 0x000fe2000f8e18ff */
[----:B------:R-:W-:Y:S02]  /*3520*/  PRMT R3, RZ, 0x654, R3 ;  /* 0x00000654ff037816 */ /* 0x000fe40000000003 */
[----:B------:R-:W2:Y:S01]  /*3530*/  LDS.128 R4, [R4+0x100] ;  /* 0x0001000004047984 */ /* 0x000ea20000000c00 */
[----:B-1----:R-:W-:Y:S02]  /*3540*/  @P0 SHF.L.U32 R2, R8, 0x1f, RZ ;  /* 0x0000001f08020819 */ /* 0x002fe400000006ff */
[----:B------:R-:W-:Y:S01]  /*3550*/  SHF.L.U32 R0, R11, 0x1f, RZ ;  /* 0x0000001f0b007819 */ /* 0x000fe200000006ff */
[----:B------:R-:W-:Y:S01]  /*3560*/  @!PT LDS RZ, [RZ] ;  /* 0x00000000fffff984 */ /* 0x000fe20000000800 */
[----:B------:R-:W-:Y:S01]  /*3570*/  @!PT LDS RZ, [RZ] ;  /* 0x00000000fffff984 */ /* 0x000fe20000000800 */
[----:B------:R-:W-:Y:S01]  /*3580*/  @!PT LDS RZ, [RZ] ;  /* 0x00000000fffff984 */ /* 0x000fe20000000800 */
[----:B------:R-:W-:Y:S01]  /*3590*/  @!PT LDS RZ, [RZ] ;  /* 0x00000000fffff984 */ /* 0x000fe20000000800 */
[----:B------:R1:W-:Y:S06]  /*35a0*/  MEMBAR.ALL.CTA ;  /* 0x0000000000007992 */ /* 0x0003ec0000008000 */
[----:B-1----:R-:W1:Y:S02]  /*35b0*/  FENCE.VIEW.ASYNC.S ;  /* 0x00000000000073c6 */ /* 0x002e640000000000 */
[----:B-1----:R1:W-:Y:S01]  /*35c0*/  SYNCS.ARRIVE.TRANS64.RED.A1T0 RZ, [R3+URZ], RZ ;  /* 0x000000ff03ff79a7 */ /* 0x0023e200081004ff */
[----:B------:R1:W3:Y:S01]  /*35d0*/  @P0 SYNCS.PHASECHK.TRANS64.TRYWAIT P2, [UR4], R2 ;  /* 0x00000002ff0005a7 */ /* 0x0002e20008041104 */
[----:B------:R-:W-:Y:S01]  /*35e0*/  ULEA.HI UR4, UR45, UR45, URZ, 0x1 ;  /* 0x0000002d2d047291 */ /* 0x000fe2000f8f08ff */
[----:B--2---:R-:W-:-:S03]  /*35f0*/  LOP3.LUT P1, RZ, R6, 0x1, RZ, 0xc0, !PT ;  /* 0x0000000106ff7812 */ /* 0x004fc6000782c0ff */
[----:B------:R-:W-:Y:S02]  /*3600*/  USHF.L.U32 UR5, UR4, 0x5, URZ ;  /* 0x0000000504057899 */ /* 0x000fe400080006ff */
[----:B------:R-:W-:Y:S02]  /*3610*/  ULOP3.LUT UR36, UR4, 0xffe, URZ, 0xc0, !UPT ;  /* 0x00000ffe04247892 */ /* 0x000fe4000f8ec0ff */
[----:B------:R-:W-:Y:S02]  /*3620*/  ULOP3.LUT UR4, UR5, 0xffffffc0, URZ, 0xc0, !UPT ;  /* 0xffffffc005047892 */ /* 0x000fe4000f8ec0ff */
[----:B------:R-:W-:Y:S02]  /*3630*/  UIADD3 UR36, UPT, UPT, -UR36, UR45, URZ ;  /* 0x0000002d24247290 */ /* 0x000fe4000fffe1ff */
[----:B------:R-:W-:Y:S01]  /*3640*/  UIADD3 UR4, UPT, UPT, UR65, UR4, URZ ;  /* 0x0000000441047290 */ /* 0x000fe2000fffe0ff */
[----:B------:R-:W2:Y:S03]  /*3650*/  SYNCS.PHASECHK.TRANS64.TRYWAIT P0, [UR46+0xb0], R0 ;  /* 0x0000b000ff0075a7 */ /* 0x000ea6000800112e */
[----:B------:R-:W-:Y:S01]  /*3660*/  ULEA UR36, UR36, UR4, 0x14 ;  /* 0x0000000424247291 */ /* 0x000fe2000f8ea0ff */
[----:B-123--:R-:W-:Y:S11]  /*3670*/  @!P0 BRA `(.L_x_60) ;  /* 0x0000004400608947 */ /* 0x00eff60003800000 */
.L_x_136:
[----:B------:R-:W-:Y:S01]  /*3680*/  IADD3 R10, PT, PT, R10, 0x1, RZ ;  /* 0x000000010a0a7810 */ /* 0x000fe20007ffe0ff */
[----:B------:R-:W-:Y:S06]  /*3690*/  BRA.U !UP4, `(.L_x_61) ;  /* 0x000000050c107547 */ /* 0x000fec000b800000 */
[----:B------:R-:W-:Y:S01]  /*36a0*/  UPLOP3.LUT UP2, UPT, UPT, UPT, UPT, 0x40, 0x4 ;  /* 0x000000000004789c */ /* 0x000fe20003f4e870 */
[----:B------:R-:W-:Y:S01]  /*36b0*/  UMOV UR38, UR64 ;  /* 0x0000004000267c82 */ /* 0x000fe20008000000 */
[----:B------:R-:W-:Y:S01]  /*36c0*/  UMOV UR37, UR47 ;  /* 0x0000002f00257c82 */ /* 0x000fe20008000000 */
[----:B------:R-:W-:-:S08]  /*36d0*/  UMOV UR5, UR39 ;  /* 0x0000002700057c82 */ /* 0x000fd00008000000 */
.L_x_64:
[----:B------:R-:W-:Y:S02]  /*36e0*/  UIADD3 UR38, UPT, UPT, UR38, 0x1, URZ ;  /* 0x0000000126267890 */ /* 0x000fe4000fffe0ff */
[----:B------:R-:W-:Y:S02]  /*36f0*/  ULEA UR7, UR5, UR41, 0x3 ;  /* 0x0000002905077291 */ /* 0x000fe4000f8e18ff */
[----:B------:R-:W-:Y:S01]  /*3700*/  UISETP.NE.AND UP3, UPT, UR38, URZ, UPT ;  /* 0x000000ff2600728c */ /* 0x000fe2000bf65270 */
[----:B--23--:R-:W-:Y:S10]  /*3710*/  @P2 BRA `(.L_x_62) ;  /* 0x00000000000c2947 */ /* 0x00cff40003800000 */
[----:B-1----:R-:W-:Y:S04]  /*3720*/  SHF.L.U32 R2, R8, 0x1f, RZ ;  /* 0x0000001f08027819 */ /* 0x002fe800000006ff */
[----:B------:R-:W1:Y:S02]  /*3730*/  SYNCS.PHASECHK.TRANS64.TRYWAIT P0, [UR7], R2 ;  /* 0x00000002ff0075a7 */ /* 0x000e640008001107 */
[----:B-1----:R-:W-:Y:S05]  /*3740*/  @!P0 BRA `(.L_x_63) ;  /* 0x0000004400448947 */ /* 0x002fea0003800000 */
.L_x_62:
[----:B------:R-:W-:Y:S01]  /*3750*/  UISETP.NE.AND UP0, UPT, UR37, 0x1, UPT ;  /* 0x000000012500788c */ /* 0x000fe2000bf05270 */
[----:B------:R-:W-:Y:S01]  /*3760*/  PLOP3.LUT P2, PT, PT, PT, PT, 0x80, 0x8 ;  /* 0x000000000008781c */ /* 0x000fe20003f4f070 */
[----:B------:R-:W-:Y:S02]  /*3770*/  UIADD3 UR4, UPT, UPT, UR5, 0x1, URZ ;  /* 0x0000000105047890 */ /* 0x000fe4000fffe0ff */
[----:B------:R-:W-:Y:S02]  /*3780*/  UIADD3 UR40, UPT, UPT, UR7, 0x18, URZ ;  /* 0x0000001807287890 */ /* 0x000fe4000fffe0ff */
[----:B------:R-:W-:Y:S01]  /*3790*/  UISETP.NE.AND UP1, UPT, UR4, 0x3, UPT ;  /* 0x000000030400788c */ /* 0x000fe2000bf25270 */
[----:B------:R-:W-:Y:S01]  /*37a0*/  PLOP3.LUT P0, PT, PT, PT, UP0, 0x80, 0x8 ;  /* 0x000000000008781c */ /* 0x000fe20003f0f008 */
[----:B------:R-:W-:Y:S02]  /*37b0*/  UIADD3 UR37, UPT, UPT, UR37, -0x1, URZ ;  /* 0xffffffff25257890 */ /* 0x000fe4000fffe0ff */
[----:B------:R-:W-:Y:S02]  /*37c0*/  USEL UR6, URZ, 0x1, UP1 ;  /* 0x00000001ff067887 */ /* 0x000fe40008800000 */
[----:B------:R-:W-:Y:S01]  /*37d0*/  USEL UR39, UR4, URZ, UP1 ;  /* 0x000000ff04277287 */ /* 0x000fe20008800000 */
[----:B------:R-:W-:Y:S01]  /*37e0*/  UMOV UR7, 0x40004040 ;  /* 0x4000404000077882 */ /* 0x000fe20000000000 */
[----:B------:R-:W-:Y:S02]  /*37f0*/  UMOV UR35, 0x40004040 ;  /* 0x4000404000237882 */ /* 0x000fe40000000000 */
[----:B------:R-:W-:Y:S01]  /*3800*/  @UP0 ULEA UR4, UR39, UR41, 0x3 ;  /* 0x0000002927040291 */ /* 0x000fe2000f8e18ff */
[----:B------:R-:W-:Y:S01]  /*3810*/  LOP3.LUT R8, R8, UR6, RZ, 0x3c, !PT ;  /* 0x0000000608087c12 */ /* 0x000fe2000f8e3cff */
[----:B------:R-:W-:Y:S01]  /*3820*/  ULEA UR6, UR5, UR44, 0xa ;  /* 0x0000002c05067291 */ /* 0x000fe2000f8e50ff */
[----:B------:R-:W-:Y:S02]  /*3830*/  UMOV UR33, 0x40004040 ;  /* 0x4000404000217882 */ /* 0x000fe40000000000 */
[----:B-1----:R-:W-:Y:S01]  /*3840*/  @P0 SHF.L.U32 R0, R8, 0x1f, RZ ;  /* 0x0000001f08000819 */ /* 0x002fe200000006ff */
[----:B------:R-:W-:Y:S02]  /*3850*/  UIADD3 UR34, UPT, UPT, UR6, 0x2, URZ ;  /* 0x0000000206227890 */ /* 0x000fe4000fffe0ff */
[----:B------:R-:W-:Y:S01]  /*3860*/  UIADD3 UR30, UPT, UPT, UR6, 0x4, URZ ;  /* 0x00000004061e7890 */ /* 0x000fe2000fffe0ff */
[----:B------:R2:W3:Y:S01]  /*3870*/  @P0 SYNCS.PHASECHK.TRANS64.TRYWAIT P2, [UR4], R0 ;  /* 0x00000000ff0005a7 */ /* 0x0004e20008041104 */
[----:B------:R-:W-:Y:S02]  /*3880*/  ULEA UR4, UR5, UR43, 0xa ;  /* 0x0000002b05047291 */ /* 0x000fe4000f8e50ff */
[----:B------:R-:W-:Y:S02]  /*3890*/  UIADD3 UR26, UPT, UPT, UR6, 0x6, URZ ;  /* 0x00000006061a7890 */ /* 0x000fe4000fffe0ff */
        /* <DEDUP_REMOVED lines=10> */
[----:B------:R-:W-:Y:S01]  /*3940*/  UIADD3 UR8, UPT, UPT, UR4, 0x206, URZ ;  /* 0x0000020604087890 */ /* 0x000fe2000fffe0ff */
[----:B------:R-:W-:Y:S01]  /*3950*/  UMOV UR5, 0x40004040 ;  /* 0x4000404000057882 */ /* 0x000fe20000000000 */
[----:B------:R-:W-:Y:S01]  /*3960*/  UMOV UR31, 0x40004040 ;  /* 0x40004040001f7882 */ /* 0x000fe20000000000 */
[----:B------:R1:W-:Y:S01]  /*3970*/  UTCHMMA gdesc[UR4], gdesc[UR6], tmem[UR36], tmem[UR62], idesc[UR63], UP2 ;  /* 0x00ff3e06040075ea */ /* 0x0003e20009000024 */
[----:B------:R-:W-:Y:S01]  /*3980*/  UPLOP3.LUT UP2, UPT, UPT, UPT, UPT, 0x80, 0x8 ;  /* 0x000000000008789c */ /* 0x000fe20003f4f070 */
[----:B------:R2:W-:Y:S01]  /*3990*/  UTCHMMA gdesc[UR32], gdesc[UR34], tmem[UR36], tmem[UR60], idesc[UR61], UPT ;  /* 0x00ff3c22200075ea */ /* 0x0005e2000b800024 */
[----:B------:R-:W-:Y:S01]  /*39a0*/  UMOV UR29, 0x40004040 ;  /* 0x40004040001d7882 */ /* 0x000fe20000000000 */
[----:B------:R-:W-:Y:S01]  /*39b0*/  UMOV UR27, 0x40004040 ;  /* 0x40004040001b7882 */ /* 0x000fe20000000000 */
        /* <DEDUP_REMOVED lines=12> */
[----:B------:R-:W-:Y:S01]  /*3a80*/  UMOV UR9, 0x40004040 ;  /* 0x4000404000097882 */ /* 0x000fe20000000000 */
[----:B------:R2:W-:Y:S01]  /*3a90*/  UTCHMMA gdesc[UR12], gdesc[UR14], tmem[UR36], tmem[UR50], idesc[UR51], UPT ;  /* 0x00ff320e0c0075ea */ /* 0x0005e2000b800024 */
[----:B------:R2:W-:Y:S01]  /*3aa0*/  UTCHMMA gdesc[UR8], gdesc[UR10], tmem[UR36], tmem[UR48], idesc[UR49], UPT ;  /* 0x00ff300a080075ea */ /* 0x0005e2000b800024 */
[----:B------:R2:W-:Y:S01]  /*3ab0*/  UTCBAR.MULTICAST [UR40], URZ, UR42 ;  /* 0x000000ff280073e9 */ /* 0x0005e2000800082a */
[----:B-1----:R-:W-:Y:S01]  /*3ac0*/  UMOV UR5, UR39 ;  /* 0x0000002700057c82 */ /* 0x002fe20008000000 */
[----:B------:R-:W-:Y:S05]  /*3ad0*/  BRA.U UP3, `(.L_x_64) ;  /* 0xfffffffd03007547 */ /* 0x000fea000b83ffff */
.L_x_61:
[----:B------:R-:W-:Y:S01]  /*3ae0*/  UIADD3 UR4, UPT, UPT, UR45, 0x1, URZ ;  /* 0x000000012d047890 */ /* 0x000fe2000fffe0ff */
[C---:B------:R-:W-:Y:S01]  /*3af0*/  ISETP.NE.AND P0, PT, R10.reuse, 0x2, PT ;  /* 0x000000020a00780c */ /* 0x040fe20003f05270 */
[----:B------:R-:W-:Y:S02]  /*3b00*/  UIADD3 UR5, UPT, UPT, UR46, 0x90, URZ ;  /* 0x000000902e057890 */ /* 0x000fe4000fffe0ff */
[----:B------:R-:W-:Y:S01]  /*3b10*/  UISETP.NE.AND UP0, UPT, UR4, 0x4, UPT ;  /* 0x000000040400788c */ /* 0x000fe2000bf05270 */
[----:B-12---:R-:W-:Y:S02]  /*3b20*/  SEL R0, RZ, 0x1, P0 ;  /* 0x00000001ff007807 */ /* 0x006fe40000000000 */
[----:B------:R-:W-:Y:S01]  /*3b30*/  SEL R10, R10, RZ, P0 ;  /* 0x000000ff0a0a7207 */ /* 0x000fe20000000000 */
[----:B------:R-:W-:Y:S01]  /*3b40*/  USEL UR6, URZ, 0x1, UP0 ;  /* 0x00000001ff067887 */ /* 0x000fe20008000000 */
[----:B------:R-:W-:Y:S01]  /*3b50*/  LOP3.LUT R9, R9, R0, RZ, 0x3c, !PT ;  /* 0x0000000009097212 */ /* 0x000fe200078e3cff */
[----:B------:R-:W-:Y:S01]  /*3b60*/  USEL UR45, UR4, URZ, UP0 ;  /* 0x000000ff042d7287 */ /* 0x000fe20008000000 */
[----:B------:R1:W-:Y:S03]  /*3b70*/  UTCBAR [UR5], URZ ;  /* 0x000000ff050073e9 */ /* 0x0003e600080000ff */
[----:B------:R-:W-:Y:S01]  /*3b80*/  LOP3.LUT R11, R11, UR6, RZ, 0x3c, !PT ;  /* 0x000000060b0b7c12 */ /* 0x000fe2000f8e3cff */
[----:B------:R-:W-:Y:S07]  /*3b90*/  @P1 BRA `(.L_x_65) ;  /* 0xfffffff800381947 */ /* 0x000fee000383ffff */
[----:B------:R-:W2:Y:S01]  /*3ba0*/  S2UR UR8, SR_CgaCtaId ;  /* 0x00000000000879c3 */ /* 0x000ea20000008800 */
[----:B------:R-:W-:Y:S01]  /*3bb0*/  ELECT P0, URZ, PT ;  /* 0x0000000000ff782f */ /* 0x000fe20003800000 */
[----:B------:R-:W-:Y:S01]  /*3bc0*/  IMAD.MOV.U32 R0, RZ, RZ, 0x1 ;  /* 0x00000001ff007424 */ /* 0x000fe200078e00ff */
[----:B------:R-:W-:Y:S01]  /*3bd0*/  UIADD3 UR41, UPT, UPT, UR41, 0xb0, URZ ;  /* 0x000000b029297890 */ /* 0x000fe2000fffe0ff */
[----:B------:R-:W-:Y:S01]  /*3be0*/  SHF.L.U32 R2, R11, 0x1f, RZ ;  /* 0x0000001f0b027819 */ /* 0x000fe200000006ff */
[----:B------:R-:W-:-:S03]  /*3bf0*/  UMOV UR4, 0x40 ;  /* 0x0000004000047882 */ /* 0x000fc60000000000 */
[----:B------:R-:W-:Y:S01]  /*3c00*/  UVIRTCOUNT.DEALLOC.SMPOOL 0x80 ;  /* 0x000000800000784c */ /* 0x000fe20000000000 */
[----:B--2---:R-:W-:Y:S02]  /*3c10*/  ULEA UR8, UR8, UR4, 0x18 ;  /* 0x0000000408087291 */ /* 0x004fe4000f8ec0ff */
[----:B------:R-:W-:-:S07]  /*3c20*/  ULEA UR4, UR45, UR41, 0x3 ;  /* 0x000000292d047291 */ /* 0x000fce000f8e18ff */
[----:B------:R2:W-:Y:S02]  /*3c30*/  @P0 STS.U8 [UR8+0x1c], R0 ;  /* 0x00001c00ff000988 */ /* 0x0005e40008000008 */
[----:B------:R-:W4:Y:S02]  /*3c40*/  SYNCS.PHASECHK.TRANS64.TRYWAIT P0, [UR4], R2 ;  /* 0x00000002ff0075a7 */ /* 0x000f240008001104 */
[----:B--2-4-:R-:W-:Y:S05]  /*3c50*/  @!P0 BRA `(.L_x_66) ;  /* 0x0000004000188947 */ /* 0x014fea0003800000 */
.L_x_139:
[----:B------:R-:W-:-:S04]  /*3c60*/  UIADD3 UR4, UPT, UPT, UR45, 0x1, URZ ;  /* 0x000000012d047890 */ /* 0x000fc8000fffe0ff */
[----:B------:R-:W-:-:S04]  /*3c70*/  UISETP.NE.AND UP0, UPT, UR4, 0x4, UPT ;  /* 0x000000040400788c */ /* 0x000fc8000bf05270 */
[----:B------:R-:W-:Y:S02]  /*3c80*/  USEL UR6, URZ, 0x1, UP0 ;  /* 0x00000001ff067887 */ /* 0x000fe40008000000 */
[----:B------:R-:W-:-:S04]  /*3c90*/  USEL UR4, UR4, URZ, UP0 ;  /* 0x000000ff04047287 */ /* 0x000fc80008000000 */
[----:B-1----:R-:W-:Y:S01]  /*3ca0*/  ULEA UR5, UR4, UR41, 0x3 ;  /* 0x0000002904057291 */ /* 0x002fe2000f8e18ff */
[----:B--2---:R-:W-:-:S04]  /*3cb0*/  LOP3.LUT R2, R11, UR6, RZ, 0x3c, !PT ;  /* 0x000000060b027c12 */ /* 0x004fc8000f8e3cff */
[----:B------:R-:W-:-:S04]  /*3cc0*/  SHF.L.U32 R3, R2, 0x1f, RZ ;  /* 0x0000001f02037819 */ /* 0x000fc800000006ff */
[----:B------:R-:W1:Y:S02]  /*3cd0*/  SYNCS.PHASECHK.TRANS64.TRYWAIT P0, [UR5], R3 ;  /* 0x00000003ff0075a7 */ /* 0x000e640008001105 */
[----:B-1----:R-:W-:Y:S05]  /*3ce0*/  @!P0 BRA `(.L_x_67) ;  /* 0x00000040000c8947 */ /* 0x002fea0003800000 */
.L_x_141:
        /* <DEDUP_REMOVED lines=9> */
.L_x_143:
[----:B------:R-:W-:-:S04]  /*3d80*/  UIADD3 UR4, UPT, UPT, UR4, 0x1, URZ ;  /* 0x0000000104047890 */ /* 0x000fc8000fffe0ff */
[----:B------:R-:W-:-:S04]  /*3d90*/  UISETP.NE.AND UP0, UPT, UR4, 0x4, UPT ;  /* 0x000000040400788c */ /* 0x000fc8000bf05270 */
[----:B------:R-:W-:Y:S02]  /*3da0*/  USEL UR5, URZ, 0x1, UP0 ;  /* 0x00000001ff057887 */ /* 0x000fe40008000000 */
[----:B------:R-:W-:-:S04]  /*3db0*/  USEL UR4, UR4, URZ, UP0 ;  /* 0x000000ff04047287 */ /* 0x000fc80008000000 */
[----:B------:R-:W-:Y:S01]  /*3dc0*/  ULEA UR4, UR4, UR41, 0x3 ;  /* 0x0000002904047291 */ /* 0x000fe2000f8e18ff */
[----:B------:R-:W-:-:S04]  /*3dd0*/  LOP3.LUT R2, R2, UR5, RZ, 0x3c, !PT ;  /* 0x0000000502027c12 */ /* 0x000fc8000f8e3cff */
[----:B------:R-:W-:-:S04]  /*3de0*/  SHF.L.U32 R2, R2, 0x1f, RZ ;  /* 0x0000001f02027819 */ /* 0x000fc800000006ff */
[----:B------:R-:W2:Y:S02]  /*3df0*/  SYNCS.PHASECHK.TRANS64.TRYWAIT P0, [UR4], R2 ;  /* 0x00000002ff0075a7 */ /* 0x000ea40008001104 */
[----:B--2---:R-:W-:Y:S05]  /*3e00*/  @!P0 BRA `(.L_x_69) ;  /* 0x0000003c00f48947 */ /* 0x004fea0003800000 */
.L_x_145:
[----:B------:R-:W-:Y:S01]  /*3e10*/  NOP ;  /* 0x0000000000007918 */ /* 0x000fe20000000000 */
[----:B-1----:R-:W1:Y:S01]  /*3e20*/  LDS R0, [UR8+0x14] ;  /* 0x00001408ff007984 */ /* 0x002e620008000800 */
[----:B------:R-:W-:Y:S01]  /*3e30*/  ULOP3.LUT UR4, UR65, 0xffff, URZ, 0xc0, !UPT ;  /* 0x0000ffff41047892 */ /* 0x000fe2000f8ec0ff */
[----:B------:R-:W-:Y:S01]  /*3e40*/  UMOV UR5, 0xffff ;  /* 0x0000ffff00057882 */ /* 0x000fe20000000000 */
[----:B------:R-:W-:Y:S02]  /*3e50*/  UMOV UR6, 0x1 ;  /* 0x0000000100067882 */ /* 0x000fe40000000000 */
[----:B------:R-:W-:-:S04]  /*3e60*/  USHF.R.U32.HI UR4, URZ, 0x5, UR4 ;  /* 0x00000005ff047899 */ /* 0x000fc80008011604 */
[----:B------:R-:W-:Y:S02]  /*3e70*/  USHF.L.U32 UR5, UR5, UR4, URZ ;  /* 0x0000000405057299 */ /* 0x000fe400080006ff */
[----:B------:R-:W-:-:S04]  /*3e80*/  USHF.L.U32 UR4, UR6, UR4, URZ ;  /* 0x0000000406047299 */ /* 0x000fc800080006ff */
[----:B-1----:R-:W-:-:S04]  /*3e90*/  LOP3.LUT R0, R0, UR5, RZ, 0xc0, !PT ;  /* 0x0000000500007c12 */ /* 0x002fc8000f8ec0ff */
[----:B------:R-:W-:-:S13]  /*3ea0*/  ISETP.NE.AND P0, PT, R0, UR5, PT ;  /* 0x0000000500007c0c */ /* 0x000fda000bf05270 */
[----:B------:R-:W-:Y:S05]  /*3eb0*/  @P0 BRA `(.L_x_70) ;  /* 0x0000000000580947 */ /* 0x000fea0003800000 */
[----:B------:R-:W1:Y:S02]  /*3ec0*/  LDS R0, [UR8+0x18] ;  /* 0x00001808ff007984 */ /* 0x000e640008000800 */
[----:B-1----:R-:W-:-:S04]  /*3ed0*/  LOP3.LUT R0, R0, UR4, RZ, 0xc0, !PT ;  /* 0x0000000400007c12 */ /* 0x002fc8000f8ec0ff */
[----:B------:R-:W-:-:S13]  /*3ee0*/  ISETP.NE.AND P0, PT, R0, UR4, PT ;  /* 0x0000000400007c0c */ /* 0x000fda000bf05270 */
[----:B------:R-:W-:Y:S05]  /*3ef0*/  @P0 BRA `(.L_x_71) ;  /* 0x00000000003c0947 */ /* 0x000fea0003800000 */
[----:B------:R-:W1:Y:S01]  /*3f00*/  S2R R2, SR_LANEID ;  /* 0x0000000000027919 */ /* 0x000e620000000000 */
[----:B------:R-:W-:-:S06]  /*3f10*/  ULOP3.LUT UR5, URZ, UR5, URZ, 0x33, !UPT ;  /* 0x00000005ff057292 */ /* 0x000fcc000f8e33ff */
[----:B------:R-:W-:-:S04]  /*3f20*/  IMAD.U32 R0, RZ, RZ, UR5 ;  /* 0x00000005ff007e24 */ /* 0x000fc8000f8e00ff */
[----:B------:R2:W4:Y:S02]  /*3f30*/  REDUX UR7, R0 ;  /* 0x00000000000773c4 */ /* 0x0005240000000000 */
[----:B------:R1:W-:Y:S01]  /*3f40*/  UTCATOMSWS.AND URZ, UR5 ;  /* 0x0000000500ff79e3 */ /* 0x0003e20008000000 */
[----:B--2---:R-:W-:Y:S01]  /*3f50*/  LOP3.LUT R0, RZ, UR4, RZ, 0x33, !PT ;  /* 0x00000004ff007c12 */ /* 0x004fe2000f8e33ff */
[----:B------:R-:W-:Y:S02]  /*3f60*/  VOTEU.ANY UR4, UPT, PT ;  /* 0x0000000000047886 */ /* 0x000fe400038e0100 */
[----:B------:R-:W-:Y:S02]  /*3f70*/  UFLO.U32 UR4, UR4 ;  /* 0x00000004000472bd */ /* 0x000fe400080e0000 */
[----:B------:R-:W2:Y:S04]  /*3f80*/  REDUX UR6, R0 ;  /* 0x00000000000673c4 */ /* 0x000ea80000000000 */
[----:B-1----:R-:W-:-:S02]  /*3f90*/  ISETP.EQ.U32.AND P0, PT, R2, UR4, PT ;  /* 0x0000000402007c0c */ /* 0x002fc4000bf02070 */
[----:B----4-:R-:W-:-:S11]  /*3fa0*/  MOV R2, UR7 ;  /* 0x0000000700027c02 */ /* 0x010fd60008000f00 */
[----:B------:R1:W-:Y:S01]  /*3fb0*/  @P0 ATOMS.AND RZ, [UR8+0x14], R2 ;  /* 0x00001402ffff098c */ /* 0x0003e2000a800008 */
[----:B--2---:R-:W-:-:S05]  /*3fc0*/  IMAD.U32 R0, RZ, RZ, UR6 ;  /* 0x00000006ff007e24 */ /* 0x004fca000f8e00ff */
[----:B------:R1:W-:Y:S01]  /*3fd0*/  @P0 ATOMS.AND RZ, [UR8+0x18], R0 ;  /* 0x00001800ffff098c */ /* 0x0003e2000a800008 */
[----:B------:R-:W-:Y:S05]  /*3fe0*/  BRA `(.L_x_72) ;  /* 0x0000000000147947 */ /* 0x000fea0003800000 */
.L_x_71:
[----:B------:R-:W-:Y:S02]  /*3ff0*/  MOV R2, 0x4010 ;  /* 0x0000401000027802 */ /* 0x000fe40000000f00 */
[----:B---3-5:R-:W-:Y:S05]  /*4000*/  CALL.REL.NOINC `($__internal_0_$__cuda_sm10x_tcgen05_guardrail_trap_col_being_dealloced_not_returned_by_alloc) ;  /* 0x0000004000687944 */ /* 0x028fea0003c00000 */
[----:B------:R-:W-:Y:S05]  /*4010*/  BRA `(.L_x_72) ;  /* 0x0000000000087947 */ /* 0x000fea0003800000 */
.L_x_70:
[----:B------:R-:W-:Y:S02]  /*4020*/  MOV R2, 0x4040 ;  /* 0x0000404000027802 */ /* 0x000fe40000000f00 */
[----:B---3-5:R-:W-:Y:S05]  /*4030*/  CALL.REL.NOINC `($__internal_2_$__cuda_sm10x_tcgen05_guardrail_trap_unallocated_columns_being_dealloced) ;  /* 0x0000004000747944 */ /* 0x028fea0003c00000 */
.L_x_72:
[----:B------:R-:W-:Y:S01]  /*4040*/  NOP ;  /* 0x0000000000007918 */ /* 0x000fe20000000000 */
[----:B------:R-:W-:Y:S05]  /*4050*/  EXIT ;  /* 0x000000000000794d */ /* 0x000fea0003800000 */
.L_x_54:
[----:B------:R-:W-:-:S09]  /*4060*/  UISETP.NE.OR UP0, UPT, UR18, 0x3, !UP3 ;  /* 0x000000031200788c */ /* 0x000fd2000df05670 */
[----:B------:R-:W-:Y:S05]  /*4070*/  BRA.U UP0, `(.L_x_73) ;  /* 0x0000001100247547 */ /* 0x000fea000b800000 */
[----:B------:R-:W2:Y:S01]  /*4080*/  LDCU.64 UR4, c[0x0][0x888] ;  /* 0x00011100ff0477ac */ /* 0x000ea20008000a00 */
[----:B------:R-:W3:Y:S01]  /*4090*/  LDC.64 R12, c[0x0][0x348] ;  /* 0x0000d200ff0c7b82 */ /* 0x000ee20000000a00 */
[----:B------:R-:W-:Y:S02]  /*40a0*/  HFMA2 R9, -RZ, RZ, 0, 0 ;  /* 0x00000000ff097431 */ /* 0x000fe400000001ff */
[----:B------:R-:W-:Y:S01]  /*40b0*/  IMAD.MOV.U32 R11, RZ, RZ, 0x1 ;  /* 0x00000001ff0b7424 */ /* 0x000fe200078e00ff */
[----:B------:R-:W4:Y:S01]  /*40c0*/  LDCU UR37, c[0x0][0x370] ;  /* 0x00006e00ff2577ac */ /* 0x000f220008000800 */
[----:B------:R-:W-:Y:S01]  /*40d0*/  IMAD.MOV.U32 R10, RZ, RZ, RZ ;  /* 0x000000ffff0a7224 */ /* 0x000fe200078e00ff */
[----:B------:R-:W-:Y:S01]  /*40e0*/  MOV R3, 0x1000 ;  /* 0x0000100000037802 */ /* 0x000fe20000000f00 */
[----:B------:R-:W4:Y:S01]  /*40f0*/  LDCU.128 UR32, c[0x0][0xb10] ;  /* 0x00016200ff2077ac */ /* 0x000f220008000c00 */
[----:B------:R-:W1:Y:S01]  /*4100*/  LDCU UR29, c[0x0][0x374] ;  /* 0x00006e80ff1d77ac */ /* 0x000e620008000800 */
[----:B------:R-:W1:Y:S01]  /*4110*/  LDCU.64 UR30, c[0x0][0x890] ;  /* 0x00011200ff1e77ac */ /* 0x000e620008000a00 */
[----:B--2---:R-:W-:Y:S01]  /*4120*/  UISETP.NE.U32.AND UP0, UPT, UR4, URZ, UPT ;  /* 0x000000ff0400728c */ /* 0x004fe2000bf05070 */
[----:B------:R-:W2:Y:S01]  /*4130*/  LDCU UR15, c[0x0][0xb0c] ;  /* 0x00016180ff0f77ac */ /* 0x000ea20008000800 */
[----:B------:R-:W3:Y:S01]  /*4140*/  LDCU UR41, c[0x0][0xb20] ;  /* 0x00016400ff2977ac */ /* 0x000ee20008000800 */
[----:B------:R-:W3:Y:S01]  /*4150*/  LDCU UR4, c[0x0][0xb30] ;  /* 0x00016600ff0477ac */ /* 0x000ee20008000800 */
[----:B----4-:R-:W-:-:S02]  /*4160*/  UIMAD.WIDE.U32 UR6, UR37, UR32, URZ ;  /* 0x00000020250672a5 */ /* 0x010fc4000f8e00ff */
[----:B-1----:R-:W-:Y:S02]  /*4170*/  UIMAD.WIDE.U32 UR8, UR29, UR35, URZ ;  /* 0x000000231d0872a5 */ /* 0x002fe4000f8e00ff */
[----:B------:R-:W-:Y:S02]  /*4180*/  USEL UR40, URZ, 0x1, UP5 ;  /* 0x00000001ff287887 */ /* 0x000fe4000a800000 */
[----:B------:R-:W-:Y:S02]  /*4190*/  UISETP.NE.U32.AND UP6, UPT, UR30, URZ, UPT ;  /* 0x000000ff1e00728c */ /* 0x000fe4000bfc5070 */
[----:B------:R-:W-:Y:S01]  /*41a0*/  UISETP.NE.AND.EX UP5, UPT, UR5, URZ, UPT, UP0 ;  /* 0x000000ff0500728c */ /* 0x000fe2000bfa5300 */
[----:B------:R-:W-:Y:S01]  /*41b0*/  UMOV UR24, 0x400 ;  /* 0x0000040000187882 */ /* 0x000fe20000000000 */
[----:B------:R-:W-:Y:S01]  /*41c0*/  UISETP.NE.AND UP0, UPT, UR42, 0x1, UPT ;  /* 0x000000012a00788c */ /* 0x000fe2000bf05270 */
[----:B------:R-:W-:Y:S01]  /*41d0*/  UMOV UR6, UR7 ;  /* 0x0000000700067c82 */ /* 0x000fe20008000000 */
[----:B------:R-:W-:Y:S01]  /*41e0*/  UMOV UR38, UR9 ;  /* 0x0000000900267c82 */ /* 0x000fe20008000000 */
[----:B--2---:R-:W-:Y:S01]  /*41f0*/  UISETP.NE.AND UP0, UPT, UR15, 0x1, UPT ;  /* 0x000000010f00788c */ /* 0x004fe2000bf05270 */
[----:B------:R-:W-:Y:S01]  /*4200*/  UMOV UR25, URZ ;  /* 0x000000ff00197c82 */ /* 0x000fe20008000000 */
[----:B------:R-:W-:-:S02]  /*4210*/  UPLOP3.LUT UP4, UPT, UPT, UPT, UPT, 0x40, 0x4 ;  /* 0x000000000004789c */ /* 0x000fc40003f8e870 */
[----:B------:R-:W-:Y:S01]  /*4220*/  UISETP.GE.AND UP2, UPT, UR42, 0x1, UPT ;  /* 0x000000012a00788c */ /* 0x000fe2000bf46270 */
[----:B------:R-:W1:Y:S01]  /*4230*/  LDCU.64 UR16, c[0x0][0xb28] ;  /* 0x00016500ff1077ac */ /* 0x000e620008000a00 */
[----:B------:R-:W-:Y:S02]  /*4240*/  ULEA UR24, UR54, UR24, 0x18 ;  /* 0x0000001836187291 */ /* 0x000fe4000f8ec0ff */
[----:B------:R-:W-:Y:S02]  /*4250*/  UISETP.NE.AND.EX UP6, UPT, UR31, URZ, UPT, UP6 ;  /* 0x000000ff1f00728c */ /* 0x000fe4000bfc5360 */
[----:B------:R-:W-:Y:S02]  /*4260*/  USHF.R.U32.HI UR39, URZ, UR33, UR6 ;  /* 0x00000021ff277299 */ /* 0x000fe40008011606 */
[----:B---3--:R-:W-:Y:S02]  /*4270*/  USHF.R.U32.HI UR38, URZ, UR41, UR38 ;  /* 0x00000029ff267299 */ /* 0x008fe40008011626 */
[----:B------:R-:W-:-:S02]  /*4280*/  UISETP.NE.AND UP0, UPT, UR34, 0x1, UPT ;  /* 0x000000012200788c */ /* 0x000fc4000bf05270 */
[----:B------:R-:W-:-:S11]  /*4290*/  UISETP.NE.AND UP3, UPT, UR4, 0x1, UPT ;  /* 0x000000010400788c */ /* 0x000fd6000bf65270 */
.L_x_82:
[C---:B------:R-:W-:Y:S02]  /*42a0*/  LEA R8, R10.reuse, UR24, 0x3 ;  /* 0x000000180a087c11 */ /* 0x040fe4000f8e18ff */
[----:B------:R-:W-:Y:S02]  /*42b0*/  SHF.L.U32 R0, R9, 0x1f, RZ ;  /* 0x0000001f09007819 */ /* 0x000fe400000006ff */
[----:B------:R-:W-:Y:S02]  /*42c0*/  LEA R4, R10, UR24, 0x4 ;  /* 0x000000180a047c11 */ /* 0x000fe4000f8e20ff */
[----:B--2---:R-:W2:Y:S02]  /*42d0*/  SYNCS.PHASECHK.TRANS64.TRYWAIT P0, [R8+URZ+0x70], R0 ;  /* 0x00007000080075a7 */ /* 0x004ea400080011ff */
[----:B--2---:R-:W-:Y:S05]  /*42e0*/  @!P0 BRA `(.L_x_74) ;  /* 0x0000003800d48947 */ /* 0x004fea0003800000 */
.L_x_146:
[----:B------:R-:W3:Y:S01]  /*42f0*/  LDS.128 R4, [R4+0x100] ;  /* 0x0001000004047984 */ /* 0x000ee20000000c00 */
[----:B------:R-:W-:Y:S01]  /*4300*/  UISETP.GE.AND UP0, UPT, UR42, 0x1, UPT ;  /* 0x000000012a00788c */ /* 0x000fe2000bf06270 */
[----:B------:R-:W-:Y:S01]  /*4310*/  @!PT LDS RZ, [RZ] ;  /* 0x00000000fffff984 */ /* 0x000fe20000000800 */
[----:B------:R-:W-:Y:S01]  /*4320*/  @!PT LDS RZ, [RZ] ;  /* 0x00000000fffff984 */ /* 0x000fe20000000800 */
[----:B------:R-:W-:Y:S01]  /*4330*/  @!PT LDS RZ, [RZ] ;  /* 0x00000000fffff984 */ /* 0x000fe20000000800 */
[----:B------:R-:W-:Y:S01]  /*4340*/  @!PT LDS RZ, [RZ] ;  /* 0x00000000fffff984 */ /* 0x000fe20000000800 */
[----:B------:R4:W-:Y:S06]  /*4350*/  MEMBAR.ALL.CTA ;  /* 0x0000000000007992 */ /* 0x0009ec0000008000 */
[----:B----4-:R-:W4:Y:S01]  /*4360*/  FENCE.VIEW.ASYNC.S ;  /* 0x00000000000073c6 */ /* 0x010f220000000000 */
[----:B---3--:R-:W-:Y:S11]  /*4370*/  LOP3.LUT P0, RZ, R6, 0x1, RZ, 0xc0, !PT ;  /* 0x0000000106ff7812 */ /* 0x008ff6000780c0ff */
[----:B------:R-:W-:Y:S02]  /*4380*/  @!UPT UIADD3 URZ, UPT, UPT, URZ, URZ, URZ ;  /* 0x000000fffffff290 */ /* 0x000fe4000fffe0ff */
[----:B----4-:R-:W-:Y:S01]  /*4390*/  VOTEU.ANY UP2, P0 ;  /* 0x0000000000ff7886 */ /* 0x010fe20000040100 */
[----:B------:R-:W-:Y:S11]  /*43a0*/  PLOP3.LUT P0, PT, PT, PT, UP2, 0x80, 0x8 ;  /* 0x000000000008781c */ /* 0x000ff60003f0f028 */
[----:B------:R-:W-:Y:S02]  /*43b0*/  @!UPT UIADD3 URZ, UPT, UPT, URZ, URZ, URZ ;  /* 0x000000fffffff290 */ /* 0x000fe4000fffe0ff */
[----:B--2---:R-:W-:Y:S02]  /*43c0*/  @P0 SHF.R.U32.HI R0, RZ, 0x10, R5 ;  /* 0x00000010ff000819 */ /* 0x004fe40000011605 */
[----:B------:R-:W-:Y:S02]  /*43d0*/  @P0 MOV R2, R4 ;  /* 0x0000000400020202 */ /* 0x000fe40000000f00 */
[----:B------:R-:W-:Y:S01]  /*43e0*/  @P0 R2UR UR4, R0 ;  /* 0x00000000000402ca */ /* 0x000fe200000e0000 */
[----:B------:R-:W-:Y:S01]  /*43f0*/  VIADD R0, R8, 0x80 ;  /* 0x0000008008007836 */ /* 0x000fe20000000000 */
[----:B------:R-:W-:Y:S02]  /*4400*/  @P0 LOP3.LUT R4, R5, 0xffff, RZ, 0xc0, !PT ;  /* 0x0000ffff05040812 */ /* 0x000fe400078ec0ff */
[----:B------:R-:W-:Y:S02]  /*4410*/  @P0 R2UR UR6, R2 ;  /* 0x00000000020602ca */ /* 0x000fe400000e0000 */
[----:B------:R-:W-:Y:S02]  /*4420*/  PRMT R0, RZ, 0x654, R0 ;  /* 0x00000654ff007816 */ /* 0x000fe40000000000 */
[----:B------:R-:W-:Y:S02]  /*4430*/  @P0 R2UR UR5, R4 ;  /* 0x00000000040502ca */ /* 0x000fe400000e0000 */
[----:B------:R2:W-:Y:S03]  /*4440*/  SYNCS.ARRIVE.TRANS64.RED.A1T0 RZ, [R0+URZ], RZ ;  /* 0x000000ff00ff79a7 */ /* 0x0005e600081004ff */
[----:B------:R-:W-:Y:S04]  /*4450*/  @UP2 UMOV UR28, UR4 ;  /* 0x00000004001c2c82 */ /* 0x000fe80008000000 */
[----:B------:R-:W-:Y:S04]  /*4460*/  @UP2 UMOV UR14, UR6 ;  /* 0x00000006000e2c82 */ /* 0x000fe80008000000 */
[----:B------:R-:W-:Y:S01]  /*4470*/  @UP2 UMOV UR13, UR5 ;  /* 0x00000005000d2c82 */ /* 0x000fe20008000000 */
[----:B------:R-:W-:Y:S05]  /*4480*/  BRA.U !UP0, `(.L_x_75) ;  /* 0x0000000108c07547 */ /* 0x000fea000b800000 */
[----:B------:R-:W-:Y:S02]  /*4490*/  UIMAD.WIDE.U32 UR8, UR13, UR35, URZ ;  /* 0x000000230d0872a5 */ /* 0x000fe4000f8e00ff */
[----:B------:R-:W-:Y:S02]  /*44a0*/  UP2UR UR12, UPR, URZ, 0x4 ;  /* 0x00000004ff0c7883 */ /* 0x000fe40008000000 */
[----:B------:R-:W-:Y:S02]  /*44b0*/  UISETP.NE.AND UP2, UPT, UR34, 0x1, UPT ;  /* 0x000000012200788c */ /* 0x000fe4000bf45270 */
[----:B------:R-:W-:Y:S02]  /*44c0*/  UIMAD.WIDE.U32 UR10, UR14, UR32, URZ ;  /* 0x000000200e0a72a5 */ /* 0x000fe4000f8e00ff */
[----:B------:R-:W-:Y:S02]  /*44d0*/  USEL UR4, UR29, UR38, !UP2 ;  /* 0x000000261d047287 */ /* 0x000fe4000d000000 */
[----:B------:R-:W-:Y:S02]  /*44e0*/  UISETP.NE.AND UP0, UPT, UR15, 0x1, UPT ;  /* 0x000000010f00788c */ /* 0x000fe4000bf05270 */
[----:B------:R-:W-:Y:S02]  /*44f0*/  UP2UR UR22, UPR, URZ, 0x2 ;  /* 0x00000002ff167883 */ /* 0x000fe40008000000 */
[----:B------:R-:W-:Y:S02]  /*4500*/  UISETP.NE.AND UP1, UPT, UR42, 0x1, UPT ;  /* 0x000000012a00788c */ /* 0x000fe4000bf25270 */
[----:B-1----:R-:W-:Y:S02]  /*4510*/  UIMAD.WIDE.U32 UR18, UR4, UR16, URZ ;  /* 0x00000010041272a5 */ /* 0x002fe4000f8e00ff */
[----:B------:R-:W-:Y:S01]  /*4520*/  USEL UR7, UR37, UR39, !UP0 ;  /* 0x0000002725077287 */ /* 0x000fe2000c000000 */
[----:B------:R-:W-:Y:S02]  /*4530*/  UMOV UR5, UR9 ;  /* 0x0000000900057c82 */ /* 0x000fe40008000000 */
[----:B------:R-:W-:Y:S02]  /*4540*/  USHF.R.U32.HI UR6, URZ, UR41, UR5 ;  /* 0x00000029ff067299 */ /* 0x000fe40008011605 */
[----:B------:R-:W-:Y:S02]  /*4550*/  UIMAD.WIDE.U32 UR20, UR7, UR16, URZ ;  /* 0x00000010071472a5 */ /* 0x000fe4000f8e00ff */
[----:B------:R-:W-:Y:S02]  /*4560*/  USEL UR6, UR13, UR6, !UP2 ;  /* 0x000000060d067287 */ /* 0x000fe4000d000000 */
[----:B------:R-:W-:Y:S01]  /*4570*/  UISETP.NE.AND UP2, UPT, UR12, URZ, UPT ;  /* 0x000000ff0c00728c */ /* 0x000fe2000bf45270 */
[----:B------:R-:W-:Y:S01]  /*4580*/  UMOV UR5, UR11 ;  /* 0x0000000b00057c82 */ /* 0x000fe20008000000 */
[----:B------:R-:W-:Y:S02]  /*4590*/  UIMAD.WIDE.U32 UR10, UR6, UR16, URZ ;  /* 0x00000010060a72a5 */ /* 0x000fe4000f8e00ff */
[----:B------:R-:W-:Y:S03]  /*45a0*/  USHF.R.U32.HI UR8, URZ, UR33, UR5 ;  /* 0x00000021ff087299 */ /* 0x000fe60008011605 */
[----:B------:R-:W-:Y:S02]  /*45b0*/  UMOV UR5, UR19 ;  /* 0x0000001300057c82 */ /* 0x000fe40008000000 */
[----:B------:R-:W-:Y:S03]  /*45c0*/  @UP1 USHF.R.U32.HI UR4, URZ, UR17, UR5 ;  /* 0x00000011ff041299 */ /* 0x000fe60008011605 */
[----:B------:R-:W-:Y:S01]  /*45d0*/  UMOV UR5, UR21 ;  /* 0x0000001500057c82 */ /* 0x000fe20008000000 */
[----:B------:R-:W-:Y:S02]  /*45e0*/  UIMAD UR4, UR42, UR4, URZ ;  /* 0x000000042a0472a4 */ /* 0x000fe4000f8e02ff */
[----:B------:R-:W-:Y:S02]  /*45f0*/  @UP1 USHF.R.U32.HI UR7, URZ, UR17, UR5 ;  /* 0x00000011ff071299 */ /* 0x000fe40008011605 */
[----:B------:R-:W-:Y:S02]  /*4600*/  USEL UR5, UR14, UR8, !UP0 ;  /* 0x000000080e057287 */ /* 0x000fe4000c000000 */
[----:B------:R-:W-:Y:S02]  /*4610*/  UIMAD UR8, UR42, UR7, URZ ;  /* 0x000000072a0872a4 */ /* 0x000fe4000f8e02ff */
[----:B------:R-:W-:Y:S03]  /*4620*/  UISETP.GE.AND UP0, UPT, UR6, UR4, UPT ;  /* 0x000000040600728c */ /* 0x000fe6000bf06270 */
[----:B------:R-:W-:Y:S01]  /*4630*/  UMOV UR4, UR11 ;  /* 0x0000000b00047c82 */ /* 0x000fe20008000000 */
[----:B------:R-:W-:Y:S02]  /*4640*/  UISETP.GE.OR UP0, UPT, UR5, UR8, UP0 ;  /* 0x000000080500728c */ /* 0x000fe40008706670 */
[----:B------:R-:W-:Y:S02]  /*4650*/  USHF.R.U32.HI UR4, URZ, UR17, UR4 ;  /* 0x00000011ff047299 */ /* 0x000fe40008011604 */
[----:B------:R-:W-:Y:S02]  /*4660*/  UIMAD.WIDE.U32 UR8, UR5, UR16, URZ ;  /* 0x00000010050872a5 */ /* 0x000fe4000f8e00ff */
[----:B------:R-:W-:Y:S04]  /*4670*/  USEL UR10, UR6, UR4, !UP1 ;  /* 0x00000004060a7287 */ /* 0x000fe8000c800000 */
[----:B------:R-:W-:Y:S01]  /*4680*/  UIADD3 UR11, UPT, UPT, -UR10, URZ, URZ ;  /* 0x000000ff0a0b7290 */ /* 0x000fe2000fffe1ff */
[----:B------:R-:W-:Y:S02]  /*4690*/  @!UP0 UMOV UR4, UR9 ;  /* 0x0000000900048c82 */ /* 0x000fe40008000000 */
[----:B------:R-:W-:Y:S02]  /*46a0*/  @!UP0 USHF.R.U32.HI UR4, URZ, UR17, UR4 ;  /* 0x00000011ff048299 */ /* 0x000fe40008011604 */
[----:B------:R-:W-:Y:S02]  /*46b0*/  UIMAD UR8, UR42, UR11, UR6 ;  /* 0x0000000b2a0872a4 */ /* 0x000fe4000f8e0206 */
[----:B------:R-:W-:Y:S02]  /*46c0*/  @!UP0 USEL UR4, UR5, UR4, !UP1 ;  /* 0x0000000405048287 */ /* 0x000fe4000c800000 */
[----:B------:R-:W-:Y:S02]  /*46d0*/  UISETP.NE.AND UP1, UPT, UR22, URZ, UPT ;  /* 0x000000ff1600728c */ /* 0x000fe4000bf25270 */
[----:B------:R-:W-:Y:S02]  /*46e0*/  @!UP0 UIMAD UR8, UR7, UR8, UR4 ;  /* 0x00000008070882a4 */ /* 0x000fe4000f8e0204 */
[----:B------:R-:W-:Y:S02]  /*46f0*/  @!UP0 UIADD3 UR9, UPT, UPT, UR10, -UR4, URZ ;  /* 0x800000040a098290 */ /* 0x000fe4000fffe0ff */
[----:B------:R-:W-:Y:S02]  /*4700*/  UIADD3 UR4, UPT, UPT, -UR5, URZ, URZ ;  /* 0x000000ff05047290 */ /* 0x000fe4000fffe1ff */
[----:B------:R-:W-:Y:S02]  /*4710*/  UIADD3 UR7, UPT, UPT, -UR6, URZ, URZ ;  /* 0x000000ff06077290 */ /* 0x000fe4000fffe1ff */
[----:B------:R-:W-:Y:S02]  /*4720*/  @!UP0 UIMAD UR6, UR9, UR42, UR5 ;  /* 0x0000002a090682a4 */ /* 0x000fe4000f8e0205 */
[----:B------:R-:W-:Y:S02]  /*4730*/  UIMAD UR14, UR15, UR4, UR14 ;  /* 0x000000040f0e72a4 */ /* 0x000fe4000f8e020e */
[----:B------:R-:W-:Y:S01]  /*4740*/  UIMAD UR13, UR34, UR7, UR13 ;  /* 0x00000007220d72a4 */ /* 0x000fe2000f8e020d */
[----:B------:R-:W-:Y:S02]  /*4750*/  @!UP0 UMOV UR5, UR8 ;  /* 0x0000000800058c82 */ /* 0x000fe40008000000 */
[----:B------:R-:W-:Y:S02]  /*4760*/  UIMAD UR14, UR5, UR15, UR14 ;  /* 0x0000000f050e72a4 */ /* 0x000fe4000f8e020e */
[----:B------:R-:W-:Y:S11]  /*4770*/  UIMAD UR13, UR6, UR34, UR13 ;  /* 0x00000022060d72a4 */ /* 0x000ff6000f8e020d */
[----:B------:R-:W-:Y:S01]  /*4780*/  @!UPT UIADD3 URZ, UPT, UPT, URZ, URZ, URZ ;  /* 0x000000fffffff290 */ /* 0x000fe2000fffe0ff */
.L_x_75:
[----:B------:R-:W3:Y:S01]  /*4790*/  @!UP3 LDCU.128 UR20, c[0x0][0xb10] ;  /* 0x00016200ff14b7ac */ /* 0x000ee20008000c00 */
[----:B------:R-:W-:Y:S04]  /*47a0*/  ISETP.NE.U32.AND P0, PT, RZ, UR30, PT ;  /* 0x0000001eff007c0c */ /* 0x000fe8000bf05070 */
[----:B------:R-:W-:Y:S01]  /*47b0*/  ISETP.NE.AND.EX P0, PT, RZ, UR31, PT, P0 ;  /* 0x0000001fff007c0c */ /* 0x000fe2000bf05300 */
[----:B------:R-:W4:Y:S01]  /*47c0*/  @!UP3 LDCU UR5, c[0x0][0xb0c] ;  /* 0x00016180ff05b7ac */ /* 0x000f220008000800 */
[----:B------:R-:W-:Y:S02]  /*47d0*/  USHF.L.U32 UR11, UR26, 0x6, URZ ;  /* 0x000000061a0b7899 */ /* 0x000fe400080006ff */
[----:B------:R-:W-:Y:S02]  /*47e0*/  USHF.L.U32 UR10, UR27, 0x6, URZ ;  /* 0x000000061b0a7899 */ /* 0x000fe400080006ff */
[----:B---3--:R-:W-:Y:S07]  /*47f0*/  UIMAD.WIDE.U32 UR6, UR14, UR20, URZ ;  /* 0x000000140e0672a5 */ /* 0x008fee000f8e00ff */
[----:B------:R-:W-:Y:S01]  /*4800*/  @!UP3 UMOV UR4, UR7 ;  /* 0x000000070004bc82 */ /* 0x000fe20008000000 */
[----:B----4-:R-:W-:Y:S02]  /*4810*/  @!UP3 UISETP.NE.AND UP0, UPT, UR5, 0x1, UPT ;  /* 0x000000010500b88c */ /* 0x010fe4000bf05270 */
[----:B------:R-:W-:Y:S02]  /*4820*/  @!UP3 USHF.R.U32.HI UR4, URZ, UR21, UR4 ;  /* 0x00000015ff04b299 */ /* 0x000fe40008011604 */
[----:B------:R-:W-:Y:S02]  /*4830*/  UIMAD.WIDE.U32 UR6, UR13, UR23, URZ ;  /* 0x000000170d0672a5 */ /* 0x000fe4000f8e00ff */
[----:B------:R-:W-:Y:S02]  /*4840*/  @!UP3 USEL UR8, UR14, UR4, !UP0 ;  /* 0x000000040e08b287 */ /* 0x000fe4000c000000 */
[----:B------:R-:W-:Y:S03]  /*4850*/  @!UP3 UISETP.NE.AND UP0, UPT, UR22, 0x1, UPT ;  /* 0x000000011600b88c */ /* 0x000fe6000bf05270 */
[----:B------:R-:W-:Y:S02]  /*4860*/  @!UP3 UMOV UR6, UR7 ;  /* 0x000000070006bc82 */ /* 0x000fe40008000000 */
[----:B------:R-:W3:Y:S02]  /*4870*/  @!UP3 LDCU UR4, c[0x0][0xb20] ;  /* 0x00016400ff04b7ac */ /* 0x000ee40008000800 */
[----:B---3--:R-:W-:Y:S04]  /*4880*/  @!UP3 USHF.R.U32.HI UR6, URZ, UR4, UR6 ;  /* 0x00000004ff06b299 */ /* 0x008fe80008011606 */
[----:B------:R-:W-:Y:S04]  /*4890*/  @!UP3 USEL UR6, UR13, UR6, !UP0 ;  /* 0x000000060d06b287 */ /* 0x000fe8000c000000 */
[----:B------:R-:W-:Y:S02]  /*48a0*/  @!UP3 UIADD3 UR4, UPT, UPT, -UR8, UR6, URZ ;  /* 0x000000060804b290 */ /* 0x000fe4000fffe1ff */
[----:B------:R-:W-:Y:S02]  /*48b0*/  @!UP3 UIADD3 UR6, UPT, UPT, UR8, -UR6, URZ ;  /* 0x800000060806b290 */ /* 0x000fe4000fffe0ff */
[----:B------:R-:W-:Y:S02]  /*48c0*/  @!UP3 UIMAD UR14, UR4, UR5, UR14 ;  /* 0x00000005040eb2a4 */ /* 0x000fe4000f8e020e */
[----:B------:R-:W-:Y:S01]  /*48d0*/  @!UP3 UIMAD UR13, UR6, UR22, UR13 ;  /* 0x00000016060db2a4 */ /* 0x000fe2000f8e020d */
[----:B------:R-:W-:Y:S11]  /*48e0*/  BRA.U UP4, `(.L_x_76) ;  /* 0x0000000104107547 */ /* 0x000ff6000b800000 */
[----:B------:R-:W-:Y:S04]  /*48f0*/  MOV R2, UR40 ;  /* 0x0000002800027c02 */ /* 0x000fe80008000f00 */
[----:B------:R-:W-:Y:S04]  /*4900*/  SHF.L.U32 R2, R2, 0x1f, RZ ;  /* 0x0000001f02027819 */ /* 0x000fe800000006ff */
[----:B------:R-:W3:Y:S02]  /*4910*/  SYNCS.PHASECHK.TRANS64.TRYWAIT P1, [UR24+0x68], R2 ;  /* 0x00006802ff0075a7 */ /* 0x000ee40008021118 */
[----:B---3--:R-:W-:Y:S05]  /*4920*/  @!P1 BRA `(.L_x_77) ;  /* 0x0000003400589947 */ /* 0x008fea0003800000 */
.L_x_76:
[----:B------:R-:W-:Y:S05]  /*4930*/  BRA.U !UP6, `(.L_x_78) ;  /* 0x000000010e387547 */ /* 0x000fea000b800000 */
[----:B------:R-:W-:Y:S01]  /*4940*/  UPLOP3.LUT UP1, UPT, UPT, UPT, UP5, 0x80, 0x8 ;  /* 0x000000000008789c */ /* 0x000fe20003f2f050 */
[----:B--2---:R-:W-:Y:S01]  /*4950*/  HFMA2 R0, -RZ, RZ, 0, 5.9604644775390625e-08 ;  /* 0x00000001ff007431 */ /* 0x004fe200000001ff */
[----:B------:R-:W2:Y:S01]  /*4960*/  LDCU.64 UR8, c[0x0][0x358] ;  /* 0x00006b00ff0877ac */ /* 0x000ea20008000a00 */
[----:B------:R-:W-:Y:S03]  /*4970*/  IMAD.MOV.U32 R45, RZ, RZ, 0x1 ;  /* 0x00000001ff2d7424 */ /* 0x000fe600078e00ff */
[----:B------:R-:W-:Y:S05]  /*4980*/  PLOP3.LUT P1, PT, PT, PT, UP1, 0x80, 0x8 ;  /* 0x000000000008781c */ /* 0x000fea0003f2f018 */
[----:B------:R-:W3:Y:S01]  /*4990*/  @UP1 LDCU.64 UR4, c[0x0][0x888] ;  /* 0x00011100ff0417ac */ /* 0x000ee20008000a00 */
[----:B------:R-:W-:Y:S07]  /*49a0*/  @UP1 UIMAD UR6, UR36, UR30, URZ ;  /* 0x0000001e240612a4 */ /* 0x000fee000f8e02ff */
[----:B------:R-:W-:Y:S01]  /*49b0*/  @!P1 PRMT R45, R0, 0x7610, R45 ;  /* 0x00007610002d9816 */ /* 0x000fe2000000002d */
[----:B---3--:R-:W-:Y:S06]  /*49c0*/  @UP1 UIMAD.WIDE UR4, UR6, 0x4, UR4 ;  /* 0x00000004060418a5 */ /* 0x008fec000f8e0204 */
[----:B-----5:R-:W-:Y:S01]  /*49d0*/  IMAD.U32 R26, RZ, RZ, UR4 ;  /* 0x00000004ff1a7e24 */ /* 0x020fe2000f8e00ff */
[----:B------:R-:W-:Y:S04]  /*49e0*/  MOV R27, UR5 ;  /* 0x00000005001b7c02 */ /* 0x000fe80008000f00 */
[----:B------:R-:W3:Y:S01]  /*49f0*/  @!UP1 LDCU UR4, c[0x0][0x880] ;  /* 0x00011000ff0497ac */ /* 0x000ee20008000800 */
[----:B--2---:R4:W5:Y:S02]  /*4a00*/  @P1 LDG.E R26, desc[UR8][R26.64] ;  /* 0x000000081a1a1981 */ /* 0x004964000c1e1900 */
[----:B---34-:R-:W-:Y:S07]  /*4a10*/  @!P1 IMAD.U32 R26, RZ, RZ, UR4 ;  /* 0x00000004ff1a9e24 */ /* 0x018fee000f8e00ff */
.L_x_78:
[----:B-----5:R-:W-:Y:S01]  /*4a20*/  @!P0 FSETP.EQ.AND P2, PT, R26, RZ, PT ;  /* 0x000000ff1a00820b */ /* 0x020fe20003f42000 */
[----:B------:R-:W-:Y:S01]  /*4a30*/  @!UPT UIADD3 URZ, UPT, UPT, URZ, URZ, URZ ;  /* 0x000000fffffff290 */ /* 0x000fe2000fffe0ff */
[----:B------:R-:W-:Y:S11]  /*4a40*/  @!P0 BRA `(.L_x_79) ;  /* 0x0000000000148947 */ /* 0x000ff60003800000 */
[----:B------:R-:W-:Y:S02]  /*4a50*/  LOP3.LUT P0, RZ, R45, 0xff, RZ, 0xc0, !PT ;  /* 0x000000ff2dff7812 */ /* 0x000fe4000780c0ff */
[----:B------:R-:W-:Y:S04]  /*4a60*/  PLOP3.LUT P2, PT, PT, PT, UP1, 0x80, 0x8 ;  /* 0x000000000008781c */ /* 0x000fe80003f4f018 */
[----:B------:R-:W-:Y:S07]  /*4a70*/  PLOP3.LUT P2, PT, P2, PT, PT, 0x8, 0x80 ;  /* 0x000000000080781c */ /* 0x000fee000174e170 */
[----:B------:R-:W-:Y:S11]  /*4a80*/  @P0 FSETP.EQ.AND P2, PT, R26, RZ, PT ;  /* 0x000000ff1a00020b */ /* 0x000ff60003f42000 */
[----:B------:R-:W-:Y:S02]  /*4a90*/  @!UPT UIADD3 URZ, UPT, UPT, URZ, URZ, URZ ;  /* 0x000000fffffff290 */ /* 0x000fe4000fffe0ff */
.L_x_79:
[----:B------:R-:W-:Y:S01]  /*4aa0*/  ULEA UR4, UR25, UR24, 0x3 ;  /* 0x0000001819047291 */ /* 0x000fe2000f8e18ff */
[----:B--2---:R-:W-:Y:S02]  /*4ab0*/  SHF.L.U32 R2, R11, 0x1f, RZ ;  /* 0x0000001f0b027819 */ /* 0x004fe400000006ff */
[----:B------:R-:W-:Y:S04]  /*4ac0*/  ELECT P1, URZ, PT ;  /* 0x0000000000ff782f */ /* 0x000fe80003820000 */
[----:B------:R-:W-:Y:S02]  /*4ad0*/  PLOP3.LUT P1, PT, P2, P1, PT, 0xf2, 0x2f ;  /* 0x00000000002f781c */ /* 0x000fe40001723e72 */
[----:B------:R-:W2:Y:S02]  /*4ae0*/  SYNCS.PHASECHK.TRANS64.TRYWAIT P0, [UR4+0x48], R2 ;  /* 0x00004802ff0075a7 */ /* 0x000ea40008001104 */
[----:B--2---:R-:W-:Y:S09]  /*4af0*/  @!P0 BRA `(.L_x_80) ;  /* 0x0000003000fc8947 */ /* 0x004ff20003800000 */
.L_x_149:
[----:B------:R-:W-:Y:S01]  /*4b00*/  VOTEU.ALL UP0, P1 ;  /* 0x0000000000ff7886 */ /* 0x000fe20000800000 */
[----:B--2---:R-:W-:Y:S01]  /*4b10*/  @!P1 IADD3 R2, P0, PT, R12, 0x580, RZ ;  /* 0x000005800c029810 */ /* 0x004fe20007f1e0ff */
[----:B------:R-:W-:Y:S01]  /*4b20*/  UIADD3 UR9, UPT, UPT, UR4, 0x30, URZ ;  /* 0x0000003004097890 */ /* 0x000fe2000fffe0ff */
[----:B------:R-:W-:Y:S01]  /*4b30*/  VIADD R10, R10, 0x1 ;  /* 0x000000010a0a7836 */ /* 0x000fe20000000000 */
[----:B------:R-:W-:Y:S01]  /*4b40*/  UMOV UR22, 0x0 ;  /* 0x0000000000167882 */ /* 0x000fe20000000000 */
[----:B------:R-:W-:Y:S01]  /*4b50*/  @!UP0 ULEA UR5, UR25, UR24, 0xc ;  /* 0x0000001819058291 */ /* 0x000fe2000f8e60ff */
[----:B------:R-:W-:Y:S01]  /*4b60*/  @!P1 IMAD.X R0, RZ, RZ, R13, P0 ;  /* 0x000000ffff009224 */ /* 0x000fe200000e060d */
[----:B------:R-:W-:Y:S01]  /*4b70*/  @!P1 R2UR UR7, R2 ;  /* 0x00000000020792ca */ /* 0x000fe200000e0000 */
[----:B------:R-:W-:Y:S01]  /*4b80*/  @!P1 IMAD.MOV.U32 R2, RZ, RZ, 0x1000 ;  /* 0x00001000ff029424 */ /* 0x000fe200078e00ff */
[----:B------:R-:W-:Y:S02]  /*4b90*/  @!UP0 UIADD3 UR8, UPT, UPT, UR5, 0x200, URZ ;  /* 0x0000020005088890 */ /* 0x000fe4000fffe0ff */
[----:B------:R-:W-:Y:S01]  /*4ba0*/  UIADD3 UR5, UPT, UPT, UR25, 0x1, URZ ;  /* 0x0000000119057890 */ /* 0x000fe2000fffe0ff */
[----:B------:R-:W-:Y:S01]  /*4bb0*/  UMOV UR23, 0x10000000 ;  /* 0x1000000000177882 */ /* 0x000fe20000000000 */
[----:B------:R-:W-:Y:S02]  /*4bc0*/  UMOV UR12, UR36 ;  /* 0x00000024000c7c82 */ /* 0x000fe40008000000 */
[----:B------:R-:W-:Y:S04]  /*4bd0*/  UISETP.NE.AND UP0, UPT, UR5, 0x3, UPT ;  /* 0x000000030500788c */ /* 0x000fe8000bf05270 */
[----:B------:R-:W-:Y:S01]  /*4be0*/  USEL UR6, UR5, URZ, UP0 ;  /* 0x000000ff05067287 */ /* 0x000fe20008000000 */
[----:B------:R-:W-:Y:S01]  /*4bf0*/  @!P1 R2UR UR5, R0 ;  /* 0x00000000000592ca */ /* 0x000fe200000e0000 */
[----:B------:R-:W-:Y:S01]  /*4c00*/  IMAD.U32 R4, RZ, RZ, UR7 ;  /* 0x00000007ff047e24 */ /* 0x000fe2000f8e00ff */
[----:B------:R-:W-:Y:S02]  /*4c10*/  USEL UR20, URZ, 0x1, UP0 ;  /* 0x00000001ff147887 */ /* 0x000fe40008000000 */
[----:B------:R-:W-:Y:S01]  /*4c20*/  VOTEU.ALL UP0, P1 ;  /* 0x0000000000ff7886 */ /* 0x000fe20000800000 */
[----:B------:R-:W-:Y:S01]  /*4c30*/  UPRMT UR7, UR54, 0x654, UR9 ;  /* 0x0000065436077896 */ /* 0x000fe20008000009 */
[----:B------:R-:W-:Y:S02]  /*4c40*/  @!P1 R2UR UR18, R4 ;  /* 0x00000000041292ca */ /* 0x000fe400000e0000 */
[----:B------:R-:W-:Y:S04]  /*4c50*/  LOP3.LUT R11, R11, UR20, RZ, 0x3c, !PT ;  /* 0x000000140b0b7c12 */ /* 0x000fe8000f8e3cff */
[----:B------:R-:W-:Y:S01]  /*4c60*/  SHF.L.U32 R0, R11, 0x1f, RZ ;  /* 0x0000001f0b007819 */ /* 0x000fe200000006ff */
[----:B------:R-:W-:Y:S01]  /*4c70*/  IMAD.U32 R5, RZ, RZ, UR5 ;  /* 0x00000005ff057e24 */ /* 0x000fe2000f8e00ff */
[----:B------:R-:W-:Y:S04]  /*4c80*/  ULEA UR5, UR6, UR24, 0x3 ;  /* 0x0000001806057291 */ /* 0x000fe8000f8e18ff */
[----:B------:R-:W-:Y:S11]  /*4c90*/  @!P1 R2UR UR19, R5 ;  /* 0x00000000051392ca */ /* 0x000ff600000e0000 */
[----:B------:R-:W-:Y:S02]  /*4ca0*/  @!UPT UIADD3 URZ, UPT, UPT, URZ, URZ, URZ ;  /* 0x000000fffffff290 */ /* 0x000fe4000fffe0ff */
[----:B------:R2:W-:Y:S01]  /*4cb0*/  @!UP0 UTMALDG.3D [UR8], [UR18], desc[UR22] ;  /* 0x00001608120085b4 */ /* 0x0005e20008011000 */
[----:B------:R2:W-:Y:S01]  /*4cc0*/  @!P1 SYNCS.ARRIVE.TRANS64.RED.A0TR RZ, [UR4+0x30], R2 ;  /* 0x00003002ffff99a7 */ /* 0x0005e20008300404 */
[----:B------:R-:W-:Y:S01]  /*4cd0*/  SYNCS.ARRIVE.TRANS64.RED.A1T0 RZ, [UR7], RZ ;  /* 0x000000ffffff79a7 */ /* 0x000fe20008100407 */
[----:B------:R-:W3:Y:S02]  /*4ce0*/  SYNCS.PHASECHK.TRANS64.TRYWAIT P0, [UR5+0x48], R0 ;  /* 0x00004800ff0075a7 */ /* 0x000ee40008001105 */
[----:B--23--:R-:W-:Y:S05]  /*4cf0*/  @!P0 BRA `(.L_x_81) ;  /* 0x0000003000948947 */ /* 0x00cfea0003800000 */
.L_x_151:
[----:B------:R-:W-:Y:S01]  /*4d00*/  UIADD3 UR9, UPT, UPT, UR5, 0x30, URZ ;  /* 0x0000003005097890 */ /* 0x000fe2000fffe0ff */
[----:B--2---:R-:W-:Y:S01]  /*4d10*/  @!P1 IADD3 R2, P0, PT, R12, 0x580, RZ ;  /* 0x000005800c029810 */ /* 0x004fe20007f1e0ff */
[----:B------:R-:W-:Y:S01]  /*4d20*/  UPLOP3.LUT UP4, UPT, UPT, UPT, UPT, 0x80, 0x8 ;  /* 0x000000000008789c */ /* 0x000fe20003f8f070 */
[----:B------:R-:W-:Y:S01]  /*4d30*/  R2UR UR22, R47 ;  /* 0x000000002f1672ca */ /* 0x000fe200000e0000 */
[----:B------:R-:W-:Y:S01]  /*4d40*/  UMOV UR20, 0x0 ;  /* 0x0000000000147882 */ /* 0x000fe20000000000 */
[----:B------:R-:W-:Y:S01]  /*4d50*/  UMOV UR21, 0x10000000 ;  /* 0x1000000000157882 */ /* 0x000fe20000000000 */
[----:B------:R-:W-:Y:S01]  /*4d60*/  UMOV UR12, UR36 ;  /* 0x00000024000c7c82 */ /* 0x000fe20008000000 */
[----:B------:R-:W-:Y:S01]  /*4d70*/  VOTEU.ALL UP0, P1 ;  /* 0x0000000000ff7886 */ /* 0x000fe20000800000 */
[----:B------:R-:W-:Y:S01]  /*4d80*/  @!P1 IMAD.X R0, RZ, RZ, R13, P0 ;  /* 0x000000ffff009224 */ /* 0x000fe200000e060d */
[----:B------:R-:W-:Y:S01]  /*4d90*/  R2UR UR19, R48 ;  /* 0x00000000301372ca */ /* 0x000fe200000e0000 */
[----:B------:R-:W-:Y:S01]  /*4da0*/  UMOV UR36, UR28 ;  /* 0x0000001c00247c82 */ /* 0x000fe20008000000 */
[C---:B------:R-:W-:Y:S01]  /*4db0*/  ISETP.NE.AND P0, PT, R10.reuse, 0x2, PT ;  /* 0x000000020a00780c */ /* 0x040fe20003f05270 */
[----:B------:R-:W-:Y:S02]  /*4dc0*/  @!UP0 ULEA UR4, UR6, UR24, 0xc ;  /* 0x0000001806048291 */ /* 0x000fe4000f8e60ff */
[----:B------:R-:W-:Y:S01]  /*4dd0*/  @!UP0 UIADD3 UR10, UPT, UPT, UR10, 0x20, URZ ;  /* 0x000000200a0a8890 */ /* 0x000fe2000fffe0ff */
[----:B------:R-:W-:Y:S01]  /*4de0*/  SEL R10, R10, RZ, P0 ;  /* 0x000000ff0a0a7207 */ /* 0x000fe20000000000 */
[----:B------:R-:W-:Y:S02]  /*4df0*/  @!UP0 UIADD3 UR8, UPT, UPT, UR4, 0x200, URZ ;  /* 0x0000020004088890 */ /* 0x000fe4000fffe0ff */
[----:B------:R-:W-:Y:S01]  /*4e00*/  UIADD3 UR4, UPT, UPT, UR6, 0x1, URZ ;  /* 0x0000000106047890 */ /* 0x000fe2000fffe0ff */
[----:B------:R-:W-:Y:S01]  /*4e10*/  @!P1 R2UR UR6, R2 ;  /* 0x00000000020692ca */ /* 0x000fe200000e0000 */
[----:B------:R-:W-:Y:S02]  /*4e20*/  UIADD3 UR27, UPT, UPT, UR13, UR22, URZ ;  /* 0x000000160d1b7290 */ /* 0x000fe4000fffe0ff */
[----:B------:R-:W-:Y:S02]  /*4e30*/  UISETP.NE.AND UP0, UPT, UR4, 0x3, UPT ;  /* 0x000000030400788c */ /* 0x000fe4000bf05270 */
[----:B------:R-:W-:Y:S02]  /*4e40*/  UIADD3 UR26, UPT, UPT, UR14, UR19, URZ ;  /* 0x000000130e1a7290 */ /* 0x000fe4000fffe0ff */
[----:B------:R-:W-:Y:S01]  /*4e50*/  USEL UR25, UR4, URZ, UP0 ;  /* 0x000000ff04197287 */ /* 0x000fe20008000000 */
[----:B------:R-:W-:Y:S01]  /*4e60*/  @!P1 R2UR UR4, R0 ;  /* 0x00000000000492ca */ /* 0x000fe200000e0000 */
[----:B------:R-:W-:Y:S01]  /*4e70*/  USEL UR18, URZ, 0x1, UP0 ;  /* 0x00000001ff127887 */ /* 0x000fe20008000000 */
[----:B------:R-:W-:Y:S01]  /*4e80*/  SEL R0, RZ, 0x1, P0 ;  /* 0x00000001ff007807 */ /* 0x000fe20000000000 */
[----:B------:R-:W-:Y:S02]  /*4e90*/  VOTEU.ALL UP0, P1 ;  /* 0x0000000000ff7886 */ /* 0x000fe40000800000 */
[----:B------:R-:W-:Y:S01]  /*4ea0*/  IMAD.U32 R4, RZ, RZ, UR6 ;  /* 0x00000006ff047e24 */ /* 0x000fe2000f8e00ff */
[----:B------:R-:W-:Y:S02]  /*4eb0*/  LOP3.LUT R9, R9, R0, RZ, 0x3c, !PT ;  /* 0x0000000009097212 */ /* 0x000fe400078e3cff */
[----:B------:R-:W-:Y:S02]  /*4ec0*/  LOP3.LUT R11, R11, UR18, RZ, 0x3c, !PT ;  /* 0x000000120b0b7c12 */ /* 0x000fe4000f8e3cff */
[----:B------:R-:W-:Y:S03]  /*4ed0*/  @!P1 R2UR UR6, R4 ;  /* 0x00000000040692ca */ /* 0x000fe600000e0000 */
[----:B------:R-:W-:Y:S01]  /*4ee0*/  IMAD.U32 R5, RZ, RZ, UR4 ;  /* 0x00000004ff057e24 */ /* 0x000fe2000f8e00ff */
[----:B------:R-:W-:Y:S04]  /*4ef0*/  UPRMT UR4, UR54, 0x654, UR9 ;  /* 0x0000065436047896 */ /* 0x000fe80008000009 */
[----:B------:R-:W-:Y:S11]  /*4f00*/  @!P1 R2UR UR7, R5 ;  /* 0x00000000050792ca */ /* 0x000ff600000e0000 */
[----:B------:R-:W-:Y:S02]  /*4f10*/  @!UPT UIADD3 URZ, UPT, UPT, URZ, URZ, URZ ;  /* 0x000000fffffff290 */ /* 0x000fe4000fffe0ff */
[----:B------:R2:W-:Y:S01]  /*4f20*/  @!UP0 UTMALDG.3D [UR8], [UR6], desc[UR20] ;  /* 0x00001408060085b4 */ /* 0x0005e20008011000 */
[----:B------:R2:W-:Y:S01]  /*4f30*/  @!P1 SYNCS.ARRIVE.TRANS64.RED.A0TR RZ, [UR5+0x30], R3 ;  /* 0x00003003ffff99a7 */ /* 0x0005e20008300405 */
[----:B------:R-:W-:Y:S01]  /*4f40*/  SYNCS.ARRIVE.TRANS64.RED.A1T0 RZ, [UR4], RZ ;  /* 0x000000ffffff79a7 */ /* 0x000fe20008100404 */
[----:B------:R-:W-:Y:S05]  /*4f50*/  BRA.U UP2, `(.L_x_82) ;  /* 0xfffffff102d07547 */ /* 0x000fea000b83ffff */
[----:B------:R-:W-:Y:S01]  /*4f60*/  UIADD3 UR24, UPT, UPT, UR24, 0x48, URZ ;  /* 0x0000004818187890 */ /* 0x000fe2000fffe0ff */
[----:B------:R-:W-:-:S03]  /*4f70*/  SHF.L.U32 R2, R11, 0x1f, RZ ;  /* 0x0000001f0b027819 */ /* 0x000fc600000006ff */
[----:B------:R-:W-:-:S09]  /*4f80*/  ULEA UR4, UR25, UR24, 0x3 ;  /* 0x0000001819047291 */ /* 0x000fd2000f8e18ff */
[----:B------:R-:W3:Y:S02]  /*4f90*/  SYNCS.PHASECHK.TRANS64.TRYWAIT P0, [UR4], R2 ;  /* 0x00000002ff0075a7 */ /* 0x000ee40008001104 */
[----:B---3--:R-:W-:Y:S05]  /*4fa0*/  @!P0 BRA `(.L_x_83) ;  /* 0x0000003000008947 */ /* 0x008fea0003800000 */
.L_x_153:
[----:B------:R-:W-:-:S04]  /*4fb0*/  UIADD3 UR4, UPT, UPT, UR25, 0x1, URZ ;  /* 0x0000000119047890 */ /* 0x000fc8000fffe0ff */
[----:B------:R-:W-:-:S04]  /*4fc0*/  UISETP.NE.AND UP0, UPT, UR4, 0x3, UPT ;  /* 0x000000030400788c */ /* 0x000fc8000bf05270 */
[----:B--2---:R-:W-:Y:S02]  /*4fd0*/  USEL UR6, URZ, 0x1, UP0 ;  /* 0x00000001ff067887 */ /* 0x004fe40008000000 */
[----:B------:R-:W-:-:S04]  /*4fe0*/  USEL UR4, UR4, URZ, UP0 ;  /* 0x000000ff04047287 */ /* 0x000fc80008000000 */
[----:B------:R-:W-:Y:S01]  /*4ff0*/  ULEA UR5, UR4, UR24, 0x3 ;  /* 0x0000001804057291 */ /* 0x000fe2000f8e18ff */
[----:B------:R-:W-:-:S04]  /*5000*/  LOP3.LUT R11, R11, UR6, RZ, 0x3c, !PT ;  /* 0x000000060b0b7c12 */ /* 0x000fc8000f8e3cff */
[----:B---3--:R-:W-:-:S04]  /*5010*/  SHF.L.U32 R2, R11, 0x1f, RZ ;  /* 0x0000001f0b027819 */ /* 0x008fc800000006ff */
[----:B------:R-:W2:Y:S02]  /*5020*/  SYNCS.PHASECHK.TRANS64.TRYWAIT P0, [UR5], R2 ;  /* 0x00000002ff0075a7 */ /* 0x000ea40008001105 */
[----:B--2---:R-:W-:Y:S05]  /*5030*/  @!P0 BRA `(.L_x_84) ;  /* 0x0000002c00f48947 */ /* 0x004fea0003800000 */
.L_x_155:
[----:B------:R-:W-:-:S04]  /*5040*/  UIADD3 UR4, UPT, UPT, UR4, 0x1, URZ ;  /* 0x0000000104047890 */ /* 0x000fc8000fffe0ff */
[----:B------:R-:W-:-:S04]  /*5050*/  UISETP.NE.AND UP0, UPT, UR4, 0x3, UPT ;  /* 0x000000030400788c */ /* 0x000fc8000bf05270 */
[----:B------:R-:W-:Y:S02]  /*5060*/  USEL UR5, URZ, 0x1, UP0 ;  /* 0x00000001ff057887 */ /* 0x000fe40008000000 */
[----:B------:R-:W-:-:S04]  /*5070*/  USEL UR4, UR4, URZ, UP0 ;  /* 0x000000ff04047287 */ /* 0x000fc80008000000 */
[----:B------:R-:W-:Y:S01]  /*5080*/  ULEA UR4, UR4, UR24, 0x3 ;  /* 0x0000001804047291 */ /* 0x000fe2000f8e18ff */
[----:B--2---:R-:W-:-:S04]  /*5090*/  LOP3.LUT R2, R11, UR5, RZ, 0x3c, !PT ;  /* 0x000000050b027c12 */ /* 0x004fc8000f8e3cff */
[----:B------:R-:W-:Y:S01]  /*50a0*/  SHF.L.U32 R2, R2, 0x1f, RZ ;  /* 0x0000001f02027819 */ /* 0x000fe200000006ff */
[----:B------:R-:W-:-:S07]  /*50b0*/  IMAD.U32 R0, RZ, RZ, UR4 ;  /* 0x00000004ff007e24 */ /* 0x000fce000f8e00ff */
.L_x_85:
[----:B--2---:R2:W3:Y:S02]  /*50c0*/  SYNCS.PHASECHK.TRANS64.TRYWAIT P0, [R0+URZ], R2 ;  /* 0x00000002000075a7 */ /* 0x0044e400080011ff */
[----:B---3--:R-:W-:Y:S05]  /*50d0*/  @!P0 NANOSLEEP.SYNCS 0x989680 ;  /* 0x009896800000895d */ /* 0x008fea0003900000 */
[----:B------:R-:W3:Y:S02]  /*50e0*/  @!P0 SYNCS.PHASECHK.TRANS64 P0, [R0+URZ], R2 ;  /* 0x00000002000085a7 */ /* 0x000ee400080010ff */
[----:B-1-3--:R-:W-:Y:S05]  /*50f0*/  @P0 EXIT ;  /* 0x000000000000094d */ /* 0x00afea0003800000 */
[----:B------:R-:W-:Y:S05]  /*5100*/  BRA `(.L_x_85) ;  /* 0xfffffffc00ec7947 */ /* 0x000fea000383ffff */
.L_x_73:
[----:B------:R-:W-:-:S06]  /*5110*/  UISETP.GE.AND UP0, UPT, UR18, 0x4, UPT ;  /* 0x000000041200788c */ /* 0x000fcc000bf06270 */
[----:B------:R-:W-:-:S13]  /*5120*/  PLOP3.LUT P0, PT, PT, PT, UP0, 0x80, 0x8 ;  /* 0x000000000008781c */ /* 0x000fda0003f0f008 */
[----:B-1----:R-:W-:Y:S05]  /*5130*/  @!P0 EXIT ;  /* 0x000000000000894d */ /* 0x002fea0003800000 */
[----:B------:R-:W-:Y:S01]  /*5140*/  BAR.SYNC.DEFER_BLOCKING 0x6, 0xa0 ;  /* 0x0182800000007b1d */ /* 0x000fe20000010000 */
[C---:B------:R-:W-:Y:S01]  /*5150*/  IMAD.SHL.U32 R3, R55.reuse, 0x20, RZ ;  /* 0x0000002037037824 */ /* 0x040fe200078e00ff */
[----:B------:R-:W-:Y:S01]  /*5160*/  SHF.R.U32.HI R4, RZ, 0x1, R55 ;  /* 0x00000001ff047819 */ /* 0x000fe20000011637 */
[C---:B------:R-:W-:Y:S01]  /*5170*/  IMAD.SHL.U32 R2, R55.reuse, 0x10, RZ ;  /* 0x0000001037027824 */ /* 0x040fe200078e00ff */
[C---:B------:R-:W-:Y:S01]  /*5180*/  LOP3.LUT P0, RZ, R55.reuse, 0x4, RZ, 0xc0, !PT ;  /* 0x0000000437ff7812 */ /* 0x040fe2000780c0ff */
[----:B------:R-:W-:Y:S01]  /*5190*/  IMAD.U32 R23, R55, 0x10000, RZ ;  /* 0x0001000037177824 */ /* 0x000fe200078e00ff */
[----:B------:R-:W-:Y:S01]  /*51a0*/  UMOV UR44, 0x400 ;  /* 0x00000400002c7882 */ /* 0x000fe20000000000 */
[----:B------:R-:W1:Y:S01]  /*51b0*/  LDCU.64 UR4, c[0x0][0x890] ;  /* 0x00011200ff0477ac */ /* 0x000e620008000a00 */
[----:B------:R-:W2:Y:S01]  /*51c0*/  LDC.64 R42, c[0x0][0x8b0] ;  /* 0x00022c00ff2a7b82 */ /* 0x000ea20000000a00 */
[----:B------:R-:W-:Y:S01]  /*51d0*/  LOP3.LUT R5, R3, 0xc0, RZ, 0xc0, !PT ;  /* 0x000000c003057812 */ /* 0x000fe200078ec0ff */
[----:B------:R-:W-:Y:S01]  /*51e0*/  IMAD.SHL.U32 R44, R55, 0x4, RZ ;  /* 0x00000004372c7824 */ /* 0x000fe200078e00ff */
[----:B------:R-:W-:Y:S01]  /*51f0*/  ULEA UR44, UR54, UR44, 0x18 ;  /* 0x0000002c362c7291 */ /* 0x000fe2000f8ec0ff */
[----:B------:R-:W-:Y:S01]  /*5200*/  LOP3.LUT R2, R2, 0x600, RZ, 0xc0, !PT ;  /* 0x0000060002027812 */ /* 0x000fe200078ec0ff */
[----:B------:R-:W-:Y:S01]  /*5210*/  IMAD.MOV.U32 R54, RZ, RZ, 0x10 ;  /* 0x00000010ff367424 */ /* 0x000fe200078e00ff */
[----:B------:R-:W-:Y:S01]  /*5220*/  LOP3.LUT R4, R5, 0x8, R4, 0xf8, !PT ;  /* 0x0000000805047812 */ /* 0x000fe200078ef804 */
[----:B------:R-:W-:Y:S01]  /*5230*/  IMAD.MOV.U32 R22, RZ, RZ, RZ ;  /* 0x000000ffff167224 */ /* 0x000fe200078e00ff */
[----:B------:R-:W3:Y:S01]  /*5240*/  LDC.64 R40, c[0x0][0x8a8] ;  /* 0x00022a00ff287b82 */ /* 0x000ee20000000a00 */
[----:B------:R-:W-:-:S02]  /*5250*/  LOP3.LUT R2, R2, 0x20, R3, 0xf8, !PT ;  /* 0x0000002002027812 */ /* 0x000fc400078ef803 */
[----:B------:R-:W-:Y:S02]  /*5260*/  CS2R R52, SRZ ;  /* 0x0000000000347805 */ /* 0x000fe4000001ff00 */
[----:B------:R-:W-:Y:S01]  /*5270*/  LOP3.LUT R23, R23, 0x600000, RZ, 0xc0, !PT ;  /* 0x0060000017177812 */ /* 0x000fe200078ec0ff */
[----:B------:R-:W-:Y:S01]  /*5280*/  IMAD.MOV.U32 R51, RZ, RZ, RZ ;  /* 0x000000ffff337224 */ /* 0x000fe200078e00ff */
[----:B------:R-:W-:Y:S01]  /*5290*/  LOP3.LUT R44, R4, 0x18, R44, 0x78, !PT ;  /* 0x00000018042c7812 */ /* 0x000fe200078e782c */
[----:B------:R-:W4:Y:S01]  /*52a0*/  LDCU UR63, c[0x0][0x370] ;  /* 0x00006e00ff3f77ac */ /* 0x000f220008000800 */
[----:B------:R-:W-:Y:S01]  /*52b0*/  LOP3.LUT R2, R2, 0x100, R3, 0xf8, !PT ;  /* 0x0000010002027812 */ /* 0x000fe200078ef803 */
[----:B------:R-:W4:Y:S01]  /*52c0*/  LDS R0, [UR44+0x120] ;  /* 0x0001202cff007984 */ /* 0x000f220008000800 */
[----:B-1----:R-:W-:Y:S01]  /*52d0*/  IMAD.U32 R57, RZ, RZ, UR4 ;  /* 0x00000004ff397e24 */ /* 0x002fe2000f8e00ff */
[----:B------:R-:W-:Y:S01]  /*52e0*/  UIADD3 UR4, UPT, UPT, UR44, 0x200, URZ ;  /* 0x000002002c047890 */ /* 0x000fe2000fffe0ff */
[----:B------:R-:W-:Y:S01]  /*52f0*/  LOP3.LUT R44, R2, R44, RZ, 0xfc, !PT ;  /* 0x0000002c022c7212 */ /* 0x000fe200078efcff */
[----:B------:R-:W-:Y:S01]  /*5300*/  IMAD.U32 R56, RZ, RZ, UR5 ;  /* 0x00000005ff387e24 */ /* 0x000fe2000f8e00ff */
[----:B------:R-:W-:Y:S01]  /*5310*/  LOP3.LUT R55, R55, 0x60, RZ, 0xc0, !PT ;  /* 0x0000006037377812 */ /* 0x000fe200078ec0ff */
[----:B------:R-:W1:Y:S01]  /*5320*/  LDCU UR43, c[0x0][0xb0c] ;  /* 0x00016180ff2b77ac */ /* 0x000e620008000800 */
[----:B------:R-:W-:Y:S01]  /*5330*/  SEL R54, R54, 0xfffffff0, !P0 ;  /* 0xfffffff036367807 */ /* 0x000fe20004000000 */
[----:B------:R-:W-:Y:S01]  /*5340*/  IMAD.U32 R59, RZ, RZ, UR4 ;  /* 0x00000004ff3b7e24 */ /* 0x000fe2000f8e00ff */
[----:B------:R-:W1:Y:S01]  /*5350*/  LDCU UR39, c[0x0][0xb30] ;  /* 0x00016600ff2777ac */ /* 0x000e620008000800 */
[----:B------:R-:W1:Y:S01]  /*5360*/  LDCU.64 UR60, c[0x0][0x888] ;  /* 0x00011100ff3c77ac */ /* 0x000e620008000a00 */
[----:B------:R-:W1:Y:S01]  /*5370*/  LDCU.64 UR40, c[0x0][0xb28] ;  /* 0x00016500ff2877ac */ /* 0x000e620008000a00 */
[----:B------:R-:W1:Y:S01]  /*5380*/  LDCU.128 UR56, c[0x0][0xb10] ;  /* 0x00016200ff3877ac */ /* 0x000e620008000c00 */
[----:B------:R-:W1:Y:S01]  /*5390*/  LDCU UR62, c[0x0][0x374] ;  /* 0x00006e80ff3e77ac */ /* 0x000e620008000800 */
[----:B------:R-:W-:Y:S01]  /*53a0*/  UMOV UR55, 0x1 ;  /* 0x0000000100377882 */ /* 0x000fe20000000000 */
[----:B------:R-:W-:Y:S01]  /*53b0*/  UMOV UR46, URZ ;  /* 0x000000ff002e7c82 */ /* 0x000fe20008000000 */
[----:B------:R-:W-:Y:S01]  /*53c0*/  UMOV UR53, URZ ;  /* 0x000000ff00357c82 */ /* 0x000fe20008000000 */
[----:B------:R-:W-:Y:S01]  /*53d0*/  UMOV UR52, URZ ;  /* 0x000000ff00347c82 */ /* 0x000fe20008000000 */
[----:B-1234-:R-:W-:-:S07]  /*53e0*/  IMAD.IADD R23, R0, 0x1, R23 ;  /* 0x0000000100177824 */ /* 0x01efce00078e0217 */
.L_x_116:
[C---:B------:R-:W-:Y:S02]  /*53f0*/  LEA R0, R51.reuse, UR44, 0x3 ;  /* 0x0000002c33007c11 */ /* 0x040fe4000f8e18ff */
[----:B------:R-:W-:Y:S02]  /*5400*/  SHF.L.U32 R2, R52, 0x1f, RZ ;  /* 0x0000001f34027819 */ /* 0x000fe400000006ff */
[----:B-1----:R-:W-:Y:S02]  /*5410*/  LEA R4, R51, UR44, 0x4 ;  /* 0x0000002c33047c11 */ /* 0x002fe4000f8e20ff */
[----:B------:R-:W1:Y:S02]  /*5420*/  SYNCS.PHASECHK.TRANS64.TRYWAIT P0, [R0+URZ+0x70], R2 ;  /* 0x00007002000075a7 */ /* 0x000e6400080011ff */
[----:B-1----:R-:W-:Y:S05]  /*5430*/  @!P0 BRA `(.L_x_86) ;  /* 0x0000002c000c8947 */ /* 0x002fea0003800000 */
.L_x_156:
[----:B------:R-:W-:Y:S01]  /*5440*/  R2UR UR7, R58 ;  /* 0x000000003a0772ca */ /* 0x000fe200000e0000 */
[----:B------:R-:W2:Y:S01]  /*5450*/  LDS.128 R4, [R4+0x100] ;  /* 0x0001000004047984 */ /* 0x000ea20000000c00 */
[----:B-1----:R-:W-:Y:S01]  /*5460*/  VIADD R0, R0, 0x80 ;  /* 0x0000008000007836 */ /* 0x002fe20000000000 */
[----:B------:R-:W-:Y:S04]  /*5470*/  UISETP.GE.AND UP0, UPT, UR42, 0x1, UPT ;  /* 0x000000012a00788c */ /* 0x000fe8000bf06270 */
[----:B------:R-:W-:Y:S01]  /*5480*/  PRMT R0, RZ, 0x654, R0 ;  /* 0x00000654ff007816 */ /* 0x000fe20000000000 */
[----:B------:R-:W-:Y:S01]  /*5490*/  @!PT LDS RZ, [RZ] ;  /* 0x00000000fffff984 */ /* 0x000fe20000000800 */
[----:B------:R-:W-:Y:S01]  /*54a0*/  @!PT LDS RZ, [RZ] ;  /* 0x00000000fffff984 */ /* 0x000fe20000000800 */
[----:B------:R-:W-:Y:S01]  /*54b0*/  @!PT LDS RZ, [RZ] ;  /* 0x00000000fffff984 */ /* 0x000fe20000000800 */
[----:B------:R-:W-:Y:S01]  /*54c0*/  @!PT LDS RZ, [RZ] ;  /* 0x00000000fffff984 */ /* 0x000fe20000000800 */
[----:B------:R1:W-:Y:S06]  /*54d0*/  MEMBAR.ALL.CTA ;  /* 0x0000000000007992 */ /* 0x0003ec0000008000 */
[----:B-1----:R-:W1:Y:S02]  /*54e0*/  FENCE.VIEW.ASYNC.S ;  /* 0x00000000000073c6 */ /* 0x002e640000000000 */
[----:B-1----:R1:W-:Y:S01]  /*54f0*/  SYNCS.ARRIVE.TRANS64.RED.A1T0 RZ, [R0+URZ], RZ ;  /* 0x000000ff00ff79a7 */ /* 0x0023e200081004ff */
[----:B--2---:R-:W-:Y:S11]  /*5500*/  LOP3.LUT P0, RZ, R6, 0x1, RZ, 0xc0, !PT ;  /* 0x0000000106ff7812 */ /* 0x004ff6000780c0ff */
[----:B------:R-:W-:Y:S02]  /*5510*/  @!UPT UIADD3 URZ, UPT, UPT, URZ, URZ, URZ ;  /* 0x000000fffffff290 */ /* 0x000fe4000fffe0ff */
[----:B------:R-:W-:Y:S01]  /*5520*/  VOTEU.ANY UP1, P0 ;  /* 0x0000000000ff7886 */ /* 0x000fe20000020100 */
[----:B------:R-:W-:Y:S01]  /*5530*/  PLOP3.LUT P0, PT, PT, PT, UP1, 0x80, 0x8 ;  /* 0x000000000008781c */ /* 0x000fe20003f0f018 */
[----:B------:R-:W-:Y:S06]  /*5540*/  UP2UR UR4, UPR, URZ, 0x2 ;  /* 0x00000002ff047883 */ /* 0x000fec0008000000 */
[----:B------:R-:W-:Y:S06]  /*5550*/  IMAD.U32 R60, RZ, RZ, UR4 ;  /* 0x00000004ff3c7e24 */ /* 0x000fec000f8e00ff */
[----:B------:R-:W-:Y:S02]  /*5560*/  @P0 SHF.R.U32.HI R2, RZ, 0x10, R5 ;  /* 0x00000010ff020819 */ /* 0x000fe40000011605 */
[----:B------:R-:W-:Y:S02]  /*5570*/  @P0 MOV R3, R4 ;  /* 0x0000000400030202 */ /* 0x000fe40000000f00 */
[----:B------:R-:W-:Y:S02]  /*5580*/  @P0 R2UR UR4, R2 ;  /* 0x00000000020402ca */ /* 0x000fe400000e0000 */
[----:B------:R-:W-:Y:S02]  /*5590*/  @P0 LOP3.LUT R4, R5, 0xffff, RZ, 0xc0, !PT ;  /* 0x0000ffff05040812 */ /* 0x000fe400078ec0ff */
[----:B------:R-:W-:Y:S02]  /*55a0*/  @P0 R2UR UR6, R3 ;  /* 0x00000000030602ca */ /* 0x000fe400000e0000 */
[----:B------:R-:W-:Y:S07]  /*55b0*/  @P0 R2UR UR5, R4 ;  /* 0x00000000040502ca */ /* 0x000fee00000e0000 */
[----:B------:R-:W-:Y:S02]  /*55c0*/  @UP1 UMOV UR7, UR4 ;  /* 0x0000000400071c82 */ /* 0x000fe40008000000 */
[----:B------:R-:W-:Y:S02]  /*55d0*/  IMAD.U32 R58, RZ, RZ, UR7 ;  /* 0x00000007ff3a7e24 */ /* 0x000fe4000f8e00ff */
[----:B------:R-:W-:Y:S02]  /*55e0*/  @UP1 UMOV UR38, UR6 ;  /* 0x0000000600261c82 */ /* 0x000fe40008000000 */
[----:B------:R-:W-:Y:S01]  /*55f0*/  @UP1 UMOV UR37, UR5 ;  /* 0x0000000500251c82 */ /* 0x000fe20008000000 */
[----:B-1----:R-:W-:Y:S05]  /*5600*/  BRA.U !UP0, `(.L_x_87) ;  /* 0x0000000108cc7547 */ /* 0x002fea000b800000 */
[----:B------:R-:W1:Y:S01]  /*5610*/  LDCU UR12, c[0x0][0xb20] ;  /* 0x00016400ff0c77ac */ /* 0x000e620008000800 */
[----:B------:R-:W-:Y:S02]  /*5620*/  UIMAD.WIDE.U32 UR4, UR62, UR59, URZ ;  /* 0x0000003b3e0472a5 */ /* 0x000fe4000f8e00ff */
[----:B------:R-:W-:Y:S02]  /*5630*/  UIMAD.WIDE.U32 UR6, UR63, UR56, URZ ;  /* 0x000000383f0672a5 */ /* 0x000fe4000f8e00ff */
[----:B------:R-:W-:Y:S02]  /*5640*/  UISETP.NE.AND UP0, UPT, UR58, 0x1, UPT ;  /* 0x000000013a00788c */ /* 0x000fe4000bf05270 */
[----:B------:R-:W-:Y:S02]  /*5650*/  UIMAD.WIDE.U32 UR8, UR37, UR59, URZ ;  /* 0x0000003b250872a5 */ /* 0x000fe4000f8e00ff */
[----:B------:R-:W-:Y:S02]  /*5660*/  UIMAD.WIDE.U32 UR10, UR38, UR56, URZ ;  /* 0x00000038260a72a5 */ /* 0x000fe4000f8e00ff */
[----:B------:R-:W-:Y:S02]  /*5670*/  UISETP.NE.AND UP1, UPT, UR43, 0x1, UPT ;  /* 0x000000012b00788c */ /* 0x000fe4000bf25270 */
[----:B------:R-:W-:Y:S01]  /*5680*/  UISETP.NE.AND UP2, UPT, UR42, 0x1, UPT ;  /* 0x000000012a00788c */ /* 0x000fe2000bf45270 */
[----:B------:R-:W-:Y:S02]  /*5690*/  UMOV UR4, UR5 ;  /* 0x0000000500047c82 */ /* 0x000fe40008000000 */
[----:B-1----:R-:W-:Y:S03]  /*56a0*/  USHF.R.U32.HI UR5, URZ, UR12, UR4 ;  /* 0x0000000cff057299 */ /* 0x002fe60008011604 */
[----:B------:R-:W-:Y:S02]  /*56b0*/  UMOV UR4, UR7 ;  /* 0x0000000700047c82 */ /* 0x000fe40008000000 */
[----:B------:R-:W-:Y:S02]  /*56c0*/  USHF.R.U32.HI UR7, URZ, UR57, UR4 ;  /* 0x00000039ff077299 */ /* 0x000fe40008011604 */
[----:B------:R-:W-:Y:S02]  /*56d0*/  USEL UR4, UR62, UR5, !UP0 ;  /* 0x000000053e047287 */ /* 0x000fe4000c000000 */
[----:B------:R-:W-:Y:S01]  /*56e0*/  USEL UR7, UR63, UR7, !UP1 ;  /* 0x000000073f077287 */ /* 0x000fe2000c800000 */
[----:B------:R-:W-:Y:S01]  /*56f0*/  UMOV UR5, UR9 ;  /* 0x0000000900057c82 */ /* 0x000fe20008000000 */
[----:B------:R-:W-:Y:S02]  /*5700*/  UIMAD.WIDE.U32 UR8, UR4, UR40, URZ ;  /* 0x00000028040872a5 */ /* 0x000fe4000f8e00ff */
[----:B------:R-:W-:Y:S03]  /*5710*/  USHF.R.U32.HI UR6, URZ, UR12, UR5 ;  /* 0x0000000cff067299 */ /* 0x000fe60008011605 */
[----:B------:R-:W-:Y:S01]  /*5720*/  UMOV UR5, UR11 ;  /* 0x0000000b00057c82 */ /* 0x000fe20008000000 */
[----:B------:R-:W-:Y:S02]  /*5730*/  UIMAD.WIDE.U32 UR10, UR7, UR40, URZ ;  /* 0x00000028070a72a5 */ /* 0x000fe4000f8e00ff */
[----:B------:R-:W-:Y:S02]  /*5740*/  USHF.R.U32.HI UR12, URZ, UR57, UR5 ;  /* 0x00000039ff0c7299 */ /* 0x000fe40008011605 */
[----:B------:R-:W-:Y:S01]  /*5750*/  USEL UR6, UR37, UR6, !UP0 ;  /* 0x0000000625067287 */ /* 0x000fe2000c000000 */
[----:B------:R-:W-:Y:S02]  /*5760*/  UMOV UR5, UR9 ;  /* 0x0000000900057c82 */ /* 0x000fe40008000000 */
[----:B------:R-:W-:Y:S01]  /*5770*/  UMOV UR10, UR11 ;  /* 0x0000000b000a7c82 */ /* 0x000fe20008000000 */
[----:B------:R-:W-:Y:S02]  /*5780*/  @UP2 USHF.R.U32.HI UR4, URZ, UR41, UR5 ;  /* 0x00000029ff042299 */ /* 0x000fe40008011605 */
[----:B------:R-:W-:Y:S02]  /*5790*/  @UP2 USHF.R.U32.HI UR7, URZ, UR41, UR10 ;  /* 0x00000029ff072299 */ /* 0x000fe4000801160a */
[----:B------:R-:W-:Y:S02]  /*57a0*/  UIMAD UR4, UR42, UR4, URZ ;  /* 0x000000042a0472a4 */ /* 0x000fe4000f8e02ff */
[----:B------:R-:W-:Y:S02]  /*57b0*/  UIMAD.WIDE.U32 UR10, UR6, UR40, URZ ;  /* 0x00000028060a72a5 */ /* 0x000fe4000f8e00ff */
[----:B------:R-:W-:Y:S02]  /*57c0*/  USEL UR5, UR38, UR12, !UP1 ;  /* 0x0000000c26057287 */ /* 0x000fe4000c800000 */
[----:B------:R-:W-:Y:S02]  /*57d0*/  UIMAD UR8, UR42, UR7, URZ ;  /* 0x000000072a0872a4 */ /* 0x000fe4000f8e02ff */
[----:B------:R-:W-:Y:S03]  /*57e0*/  UISETP.GE.AND UP0, UPT, UR6, UR4, UPT ;  /* 0x000000040600728c */ /* 0x000fe6000bf06270 */
[----:B------:R-:W-:Y:S01]  /*57f0*/  UMOV UR4, UR11 ;  /* 0x0000000b00047c82 */ /* 0x000fe20008000000 */
[----:B------:R-:W-:Y:S02]  /*5800*/  UISETP.GE.OR UP0, UPT, UR5, UR8, UP0 ;  /* 0x000000080500728c */ /* 0x000fe40008706670 */
[----:B------:R-:W-:Y:S02]  /*5810*/  USHF.R.U32.HI UR4, URZ, UR41, UR4 ;  /* 0x00000029ff047299 */ /* 0x000fe40008011604 */
[----:B------:R-:W-:Y:S02]  /*5820*/  UIMAD.WIDE.U32 UR8, UR5, UR40, URZ ;  /* 0x00000028050872a5 */ /* 0x000fe4000f8e00ff */
[----:B------:R-:W-:Y:S02]  /*5830*/  USEL UR11, UR6, UR4, !UP2 ;  /* 0x00000004060b7287 */ /* 0x000fe4000d000000 */
[----:B------:R-:W-:Y:S02]  /*5840*/  UIADD3 UR8, UPT, UPT, -UR5, URZ, URZ ;  /* 0x000000ff05087290 */ /* 0x000fe4000fffe1ff */
[----:B------:R-:W-:Y:S01]  /*5850*/  UIADD3 UR10, UPT, UPT, -UR11, URZ, URZ ;  /* 0x000000ff0b0a7290 */ /* 0x000fe2000fffe1ff */
[----:B------:R-:W-:Y:S01]  /*5860*/  @!UP0 UMOV UR4, UR9 ;  /* 0x0000000900048c82 */ /* 0x000fe20008000000 */
[----:B------:R-:W-:Y:S02]  /*5870*/  UIADD3 UR9, UPT, UPT, -UR6, URZ, URZ ;  /* 0x000000ff06097290 */ /* 0x000fe4000fffe1ff */
[----:B------:R-:W-:Y:S02]  /*5880*/  @!UP0 USHF.R.U32.HI UR4, URZ, UR41, UR4 ;  /* 0x00000029ff048299 */ /* 0x000fe40008011604 */
[----:B------:R-:W-:Y:S02]  /*5890*/  UIMAD UR10, UR42, UR10, UR6 ;  /* 0x0000000a2a0a72a4 */ /* 0x000fe4000f8e0206 */
[----:B------:R-:W-:Y:S04]  /*58a0*/  @!UP0 USEL UR4, UR5, UR4, !UP2 ;  /* 0x0000000405048287 */ /* 0x000fe8000d000000 */
[----:B------:R-:W-:Y:S02]  /*58b0*/  @!UP0 UIMAD UR10, UR7, UR10, UR4 ;  /* 0x0000000a070a82a4 */ /* 0x000fe4000f8e0204 */
[----:B------:R-:W-:Y:S02]  /*58c0*/  @!UP0 UIADD3 UR11, UPT, UPT, UR11, -UR4, URZ ;  /* 0x800000040b0b8290 */ /* 0x000fe4000fffe0ff */
[----:B------:R-:W-:Y:S02]  /*58d0*/  UIMAD UR7, UR43, UR8, UR38 ;  /* 0x000000082b0772a4 */ /* 0x000fe4000f8e0226 */
[----:B------:R-:W-:Y:S02]  /*58e0*/  @!UP0 UIMAD UR6, UR11, UR42, UR5 ;  /* 0x0000002a0b0682a4 */ /* 0x000fe4000f8e0205 */
[----:B------:R-:W-:Y:S01]  /*58f0*/  UIMAD UR4, UR58, UR9, UR37 ;  /* 0x000000093a0472a4 */ /* 0x000fe2000f8e0225 */
[----:B------:R-:W-:Y:S02]  /*5900*/  @!UP0 UMOV UR5, UR10 ;  /* 0x0000000a00058c82 */ /* 0x000fe40008000000 */
[----:B------:R-:W-:Y:S02]  /*5910*/  UIMAD UR38, UR5, UR43, UR7 ;  /* 0x0000002b052672a4 */ /* 0x000fe4000f8e0207 */
[----:B------:R-:W-:Y:S11]  /*5920*/  UIMAD UR37, UR6, UR58, UR4 ;  /* 0x0000003a062572a4 */ /* 0x000ff6000f8e0204 */
[----:B------:R-:W-:Y:S01]  /*5930*/  @!UPT UIADD3 URZ, UPT, UPT, URZ, URZ, URZ ;  /* 0x000000fffffff290 */ /* 0x000fe2000fffe0ff */
.L_x_87:
[----:B------:R-:W-:Y:S01]  /*5940*/  UISETP.NE.AND UP0, UPT, UR39, 0x1, UPT ;  /* 0x000000012700788c */ /* 0x000fe2000bf05270 */
[----:B------:R-:W-:Y:S01]  /*5950*/  R2UR UR11, R59 ;  /* 0x000000003b0b72ca */ /* 0x000fe200000e0000 */
[----:B------:R-:W-:Y:S01]  /*5960*/  USHF.L.U32 UR50, UR26, 0x6, URZ ;  /* 0x000000061a327899 */ /* 0x000fe200080006ff */
[----:B------:R-:W-:Y:S01]  /*5970*/  IADD3 R51, PT, PT, R51, 0x1, RZ ;  /* 0x0000000133337810 */ /* 0x000fe20007ffe0ff */
[----:B------:R-:W-:Y:S07]  /*5980*/  USHF.L.U32 UR49, UR27, 0x6, URZ ;  /* 0x000000061b317899 */ /* 0x000fee00080006ff */
[----:B------:R-:W1:Y:S01]  /*5990*/  @!UP0 LDCU.128 UR12, c[0x0][0xb10] ;  /* 0x00016200ff0c87ac */ /* 0x000e620008000c00 */
[----:B------:R-:W2:Y:S01]  /*59a0*/  @!UP0 LDCU UR5, c[0x0][0xb0c] ;  /* 0x00016180ff0587ac */ /* 0x000ea20008000800 */
[----:B------:R-:W3:Y:S01]  /*59b0*/  @!UP0 LDCU UR10, c[0x0][0xb20] ;  /* 0x00016400ff0a87ac */ /* 0x000ee20008000800 */
[----:B-1----:R-:W-:Y:S02]  /*59c0*/  UIMAD.WIDE.U32 UR8, UR38, UR12, URZ ;  /* 0x0000000c260872a5 */ /* 0x002fe4000f8e00ff */
[----:B------:R-:W-:Y:S02]  /*59d0*/  UIMAD.WIDE.U32 UR6, UR37, UR15, URZ ;  /* 0x0000000f250672a5 */ /* 0x000fe4000f8e00ff */
[----:B------:R-:W-:Y:S03]  /*59e0*/  @!UP0 UISETP.NE.AND UP1, UPT, UR14, 0x1, UPT ;  /* 0x000000010e00888c */ /* 0x000fe6000bf25270 */
[----:B------:R-:W-:Y:S01]  /*59f0*/  @!UP0 UMOV UR4, UR9 ;  /* 0x0000000900048c82 */ /* 0x000fe20008000000 */
[----:B--2---:R-:W-:Y:S02]  /*5a00*/  @!UP0 UISETP.NE.AND UP2, UPT, UR5, 0x1, UPT ;  /* 0x000000010500888c */ /* 0x004fe4000bf45270 */
[----:B------:R-:W-:Y:S01]  /*5a10*/  @!UP0 USHF.R.U32.HI UR4, URZ, UR13, UR4 ;  /* 0x0000000dff048299 */ /* 0x000fe20008011604 */
[----:B------:R-:W-:Y:S02]  /*5a20*/  @!UP0 UMOV UR6, UR7 ;  /* 0x0000000700068c82 */ /* 0x000fe40008000000 */
[----:B---3--:R-:W-:Y:S02]  /*5a30*/  @!UP0 USHF.R.U32.HI UR6, URZ, UR10, UR6 ;  /* 0x0000000aff068299 */ /* 0x008fe40008011606 */
[----:B------:R-:W-:Y:S02]  /*5a40*/  @!UP0 USEL UR7, UR38, UR4, !UP2 ;  /* 0x0000000426078287 */ /* 0x000fe4000d000000 */
[----:B------:R-:W-:Y:S04]  /*5a50*/  @!UP0 USEL UR6, UR37, UR6, !UP1 ;  /* 0x0000000625068287 */ /* 0x000fe8000c800000 */
[----:B------:R-:W-:Y:S02]  /*5a60*/  @!UP0 UIADD3 UR4, UPT, UPT, -UR7, UR6, URZ ;  /* 0x0000000607048290 */ /* 0x000fe4000fffe1ff */
[----:B------:R-:W-:Y:S02]  /*5a70*/  @!UP0 UIADD3 UR6, UPT, UPT, UR7, -UR6, URZ ;  /* 0x8000000607068290 */ /* 0x000fe4000fffe0ff */
[----:B------:R-:W-:Y:S02]  /*5a80*/  @!UP0 UIMAD UR38, UR4, UR5, UR38 ;  /* 0x00000005042682a4 */ /* 0x000fe4000f8e0226 */
[----:B------:R-:W-:Y:S02]  /*5a90*/  @!UP0 UIMAD UR37, UR6, UR14, UR37 ;  /* 0x0000000e062582a4 */ /* 0x000fe4000f8e0225 */
[----:B------:R-:W-:Y:S09]  /*5aa0*/  ULOP3.LUT UP0, URZ, UR11, 0x1b0, URZ, 0xc0, !UPT ;  /* 0x000001b00bff7892 */ /* 0x000ff2000f80c0ff */
[----:B------:R-:W-:Y:S05]  /*5ab0*/  BRA.U !UP0, `(.L_x_88) ;  /* 0x00000001087c7547 */ /* 0x000fea000b800000 */
[----:B------:R-:W1:Y:S01]  /*5ac0*/  LDCU.64 UR8, c[0x4][0x80] ;  /* 0x01001000ff0877ac */ /* 0x000e620008000a00 */
[----:B------:R-:W-:Y:S01]  /*5ad0*/  MOV R2, 0x0 ;  /* 0x0000000000027802 */ /* 0x000fe20000000f00 */
[----:B------:R-:W-:Y:S02]  /*5ae0*/  HFMA2 R12, -RZ, RZ, 0, 5.9604644775390625e-08 ;  /* 0x00000001ff0c7431 */ /* 0x000fe400000001ff */
[----:B------:R-:W-:Y:S01]  /*5af0*/  IMAD.MOV.U32 R8, RZ, RZ, 0x70 ;  /* 0x00000070ff087424 */ /* 0x000fe200078e00ff */
[----:B------:R2:W3:Y:S01]  /*5b00*/  LDC.64 R14, c[0x4][R2] ;  /* 0x01000000020e7b82 */ /* 0x0004e20000000a00 */
[----:B------:R-:W4:Y:S01]  /*5b10*/  LDCU.64 UR6, c[0x4][0x88] ;  /* 0x01001100ff0677ac */ /* 0x000f220008000a00 */
[----:B------:R-:W-:Y:S01]  /*5b20*/  IMAD.MOV.U32 R13, RZ, RZ, RZ ;  /* 0x000000ffff0d7224 */ /* 0x000fe200078e00ff */
[----:B------:R-:W2:Y:S01]  /*5b30*/  LDCU.64 UR4, c[0x4][0x8] ;  /* 0x01000100ff0477ac */ /* 0x000ea20008000a00 */
[----:B-1----:R-:W-:Y:S01]  /*5b40*/  MOV R5, UR9 ;  /* 0x0000000900057c02 */ /* 0x002fe20008000f00 */
[----:B------:R-:W-:Y:S01]  /*5b50*/  IMAD.U32 R4, RZ, RZ, UR8 ;  /* 0x00000008ff047e24 */ /* 0x000fe2000f8e00ff */
[----:B----4-:R-:W-:Y:S01]  /*5b60*/  MOV R7, UR7 ;  /* 0x0000000700077c02 */ /* 0x010fe20008000f00 */
[----:B------:R-:W-:Y:S01]  /*5b70*/  IMAD.U32 R6, RZ, RZ, UR6 ;  /* 0x00000006ff067e24 */ /* 0x000fe2000f8e00ff */
[----:B--2---:R-:W-:Y:S01]  /*5b80*/  MOV R11, UR5 ;  /* 0x00000005000b7c02 */ /* 0x004fe20008000f00 */
[----:B------:R-:W-:Y:S02]  /*5b90*/  IMAD.U32 R10, RZ, RZ, UR4 ;  /* 0x00000004ff0a7e24 */ /* 0x000fe4000f8e00ff */
[----:B------:R-:W-:Y:S07]  /*5ba0*/  LEPC R20, `(.L_x_89) ;  /* 0x000000001014794e */ /* 0x000fee0000000000 */
[----:B---3-5:R-:W-:Y:S05]  /*5bb0*/  CALL.ABS.NOINC R14 ;  /* 0x000000000e007343 */ /* 0x028fea0003c00000 */
.L_x_89:
[----:B------:R-:W1:Y:S01]  /*5bc0*/  LDCU.64 UR8, c[0x4][0x80] ;  /* 0x01001000ff0877ac */ /* 0x000e620008000a00 */
[----:B------:R-:W2:Y:S01]  /*5bd0*/  LDC.64 R2, c[0x4][R2] ;  /* 0x0100000002027b82 */ /* 0x000ea20000000a00 */
[----:B------:R-:W-:Y:S02]  /*5be0*/  HFMA2 R12, -RZ, RZ, 0, 5.9604644775390625e-08 ;  /* 0x00000001ff0c7431 */ /* 0x000fe400000001ff */
[----:B------:R-:W-:Y:S02]  /*5bf0*/  IMAD.MOV.U32 R8, RZ, RZ, 0x70 ;  /* 0x00000070ff087424 */ /* 0x000fe400078e00ff */
[----:B------:R-:W-:Y:S01]  /*5c00*/  IMAD.MOV.U32 R13, RZ, RZ, RZ ;  /* 0x000000ffff0d7224 */ /* 0x000fe200078e00ff */
[----:B------:R-:W3:Y:S01]  /*5c10*/  LDCU.64 UR6, c[0x4][0x88] ;  /* 0x01001100ff0677ac */ /* 0x000ee20008000a00 */
[----:B------:R-:W4:Y:S01]  /*5c20*/  LDCU.64 UR4, c[0x4][0x8] ;  /* 0x01000100ff0477ac */ /* 0x000f220008000a00 */
[----:B-1----:R-:W-:Y:S02]  /*5c30*/  MOV R4, UR8 ;  /* 0x0000000800047c02 */ /* 0x002fe40008000f00 */
[----:B------:R-:W-:Y:S02]  /*5c40*/  MOV R5, UR9 ;  /* 0x0000000900057c02 */ /* 0x000fe40008000f00 */
[----:B---3--:R-:W-:Y:S01]  /*5c50*/  MOV R7, UR7 ;  /* 0x0000000700077c02 */ /* 0x008fe20008000f00 */
[----:B------:R-:W-:Y:S01]  /*5c60*/  IMAD.U32 R6, RZ, RZ, UR6 ;  /* 0x00000006ff067e24 */ /* 0x000fe2000f8e00ff */
[----:B----4-:R-:W-:Y:S01]  /*5c70*/  MOV R11, UR5 ;  /* 0x00000005000b7c02 */ /* 0x010fe20008000f00 */
[----:B------:R-:W-:Y:S02]  /*5c80*/  IMAD.U32 R10, RZ, RZ, UR4 ;  /* 0x00000004ff0a7e24 */ /* 0x000fe4000f8e00ff */
[----:B------:R-:W-:Y:S07]  /*5c90*/  LEPC R20, `(.L_x_88) ;  /* 0x000000001014794e */ /* 0x000fee0000000000 */
[----:B--2---:R-:W-:Y:S05]  /*5ca0*/  CALL.ABS.NOINC R2 ;  /* 0x0000000002007343 */ /* 0x004fea0003c00000 */
.L_x_88:
[----:B------:R-:W-:Y:S02]  /*5cb0*/  R2UR UR6, R49 ;  /* 0x00000000310672ca */ /* 0x000fe400000e0000 */
[----:B------:R-:W-:Y:S02]  /*5cc0*/  R2UR UR5, R57 ;  /* 0x00000000390572ca */ /* 0x000fe400000e0000 */
[----:B------:R-:W-:Y:S02]  /*5cd0*/  R2UR UR4, R56 ;  /* 0x00000000380472ca */ /* 0x000fe400000e0000 */
[----:B------:R-:W-:Y:S02]  /*5ce0*/  ISETP.NE.U32.AND P4, PT, R42, RZ, PT ;  /* 0x000000ff2a00720c */ /* 0x000fe40003f85070 */
[----:B------:R-:W-:Y:S02]  /*5cf0*/  ISETP.NE.U32.AND P2, PT, RZ, UR60, PT ;  /* 0x0000003cff007c0c */ /* 0x000fe4000bf45070 */
[----:B------:R-:W-:Y:S02]  /*5d00*/  ISETP.NE.AND.EX P4, PT, R43, RZ, PT, P4 ;  /* 0x000000ff2b00720c */ /* 0x000fe40003f85340 */
[----:B------:R-:W-:Y:S01]  /*5d10*/  ISETP.NE.AND.EX P2, PT, RZ, UR61, PT, P2 ;  /* 0x0000003dff007c0c */ /* 0x000fe2000bf45320 */
[----:B------:R-:W-:Y:S02]  /*5d20*/  UISETP.NE.AND UP2, UPT, UR6, URZ, UPT ;  /* 0x000000ff0600728c */ /* 0x000fe4000bf45270 */
[----:B------:R-:W-:Y:S04]  /*5d30*/  UISETP.NE.U32.AND UP0, UPT, UR5, URZ, UPT ;  /* 0x000000ff0500728c */ /* 0x000fe8000bf05070 */
[----:B------:R-:W-:Y:S01]  /*5d40*/  UISETP.NE.AND.EX UP1, UPT, UR4, URZ, UPT, UP0 ;  /* 0x000000ff0400728c */ /* 0x000fe2000bf25300 */
[----:B------:R-:W-:Y:S01]  /*5d50*/  PLOP3.LUT P1, PT, PT, PT, UP2, 0x80, 0x8 ;  /* 0x000000000008781c */ /* 0x000fe20003f2f028 */
[----:B------:R-:W-:Y:S03]  /*5d60*/  UPLOP3.LUT UP0, UPT, UPT, UPT, UPT, 0x40, 0x4 ;  /* 0x000000000004789c */ /* 0x000fe60003f0e870 */
[----:B------:R-:W-:Y:S06]  /*5d70*/  @UP2 UPLOP3.LUT UP0, UPT, UPT, UPT, UP1, 0x80, 0x8 ;  /* 0x000000000008289c */ /* 0x000fec0003f0f010 */
[----:B------:R-:W-:Y:S01]  /*5d80*/  PLOP3.LUT P0, PT, PT, PT, UP0, 0x80, 0x8 ;  /* 0x000000000008781c */ /* 0x000fe20003f0f008 */
[----:B------:R-:W-:Y:S01]  /*5d90*/  @!UPT UIADD3 URZ, UPT, UPT, URZ, URZ, URZ ;  /* 0x000000fffffff290 */ /* 0x000fe2000fffe0ff */
[----:B------:R-:W-:Y:S11]  /*5da0*/  BRA.U !UP1, `(.L_x_90) ;  /* 0x0000000109407547 */ /* 0x000ff6000b800000 */
[----:B------:R-:W-:Y:S01]  /*5db0*/  UISETP.NE.U32.AND UP0, UPT, UR60, URZ, UPT ;  /* 0x000000ff3c00728c */ /* 0x000fe2000bf05070 */
[----:B------:R-:W-:Y:S01]  /*5dc0*/  R2UR UR6, R57 ;  /* 0x00000000390672ca */ /* 0x000fe200000e0000 */
[----:B------:R-:W1:Y:S01]  /*5dd0*/  LDCU.64 UR8, c[0x0][0x358] ;  /* 0x00006b00ff0877ac */ /* 0x000e620008000a00 */
[----:B------:R-:W-:Y:S02]  /*5de0*/  HFMA2 R45, -RZ, RZ, 0, 5.9604644775390625e-08 ;  /* 0x00000001ff2d7431 */ /* 0x000fe400000001ff */
[----:B------:R-:W-:Y:S01]  /*5df0*/  IMAD.MOV.U32 R0, RZ, RZ, 0x1 ;  /* 0x00000001ff007424 */ /* 0x000fe200078e00ff */
[----:B------:R-:W-:Y:S06]  /*5e00*/  UISETP.NE.AND.EX UP0, UPT, UR61, URZ, UPT, UP0 ;  /* 0x000000ff3d00728c */ /* 0x000fec000bf05300 */
[----:B------:R-:W-:Y:S05]  /*5e10*/  PLOP3.LUT P3, PT, PT, PT, UP0, 0x80, 0x8 ;  /* 0x000000000008781c */ /* 0x000fea0003f6f008 */
[----:B------:R-:W2:Y:S01]  /*5e20*/  @UP0 LDCU.64 UR4, c[0x0][0x888] ;  /* 0x00011100ff0407ac */ /* 0x000ea20008000a00 */
[----:B------:R-:W-:Y:S07]  /*5e30*/  @UP0 UIMAD UR6, UR36, UR6, URZ ;  /* 0x00000006240602a4 */ /* 0x000fee000f8e02ff */
[----:B------:R-:W-:Y:S01]  /*5e40*/  @!P3 PRMT R45, R0, 0x7610, R45 ;  /* 0x00007610002db816 */ /* 0x000fe2000000002d */
[----:B--2---:R-:W-:Y:S06]  /*5e50*/  @UP0 UIMAD.WIDE UR4, UR6, 0x4, UR4 ;  /* 0x00000004060408a5 */ /* 0x004fec000f8e0204 */
[----:B-----5:R-:W-:Y:S02]  /*5e60*/  IMAD.U32 R26, RZ, RZ, UR4 ;  /* 0x00000004ff1a7e24 */ /* 0x020fe4000f8e00ff */
[----:B------:R-:W-:Y:S03]  /*5e70*/  IMAD.U32 R27, RZ, RZ, UR5 ;  /* 0x00000005ff1b7e24 */ /* 0x000fe6000f8e00ff */
[----:B------:R-:W2:Y:S02]  /*5e80*/  @!UP0 LDCU UR4, c[0x0][0x880] ;  /* 0x00011000ff0487ac */ /* 0x000ea40008000800 */
[----:B-1----:R1:W5:Y:S02]  /*5e90*/  @P3 LDG.E R26, desc[UR8][R26.64] ;  /* 0x000000081a1a3981 */ /* 0x002364000c1e1900 */
[----:B-12---:R-:W-:Y:S02]  /*5ea0*/  @!P3 MOV R26, UR4 ;  /* 0x00000004001abc02 */ /* 0x006fe40008000f00 */
.L_x_90:
[----:B------:R-:W-:Y:S05]  /*5eb0*/  @!P4 BRA `(.L_x_91) ;  /* 0x000000000024c947 */ /* 0x000fea0003800000 */
[----:B------:R-:W-:Y:S01]  /*5ec0*/  ISETP.NE.U32.AND P3, PT, R40, RZ, PT ;  /* 0x000000ff2800720c */ /* 0x000fe20003f65070 */
[----:B------:R-:W1:Y:S03]  /*5ed0*/  LDCU.64 UR4, c[0x0][0x358] ;  /* 0x00006b00ff0477ac */ /* 0x000e660008000a00 */
[----:B------:R-:W-:Y:S11]  /*5ee0*/  ISETP.NE.AND.EX P3, PT, R41, RZ, PT, P3 ;  /* 0x000000ff2900720c */ /* 0x000ff60003f65330 */
[----:B------:R-:W-:Y:S02]  /*5ef0*/  @!UPT UIADD3 URZ, UPT, UPT, URZ, URZ, URZ ;  /* 0x000000fffffff290 */ /* 0x000fe4000fffe0ff */
[----:B------:R-:W2:Y:S01]  /*5f00*/  @P3 LDC.64 R2, c[0x0][0x8a8] ;  /* 0x00022a00ff023b82 */ /* 0x000ea20000000a00 */
[----:B------:R-:W-:Y:S04]  /*5f10*/  @P3 IMAD R0, R42, UR36, RZ ;  /* 0x000000242a003c24 */ /* 0x000fe8000f8e02ff */
[----:B--2---:R-:W-:Y:S05]  /*5f20*/  @P3 IMAD.WIDE R2, R0, 0x4, R2 ;  /* 0x0000000400023825 */ /* 0x004fea00078e0202 */
[----:B-1---5:R1:W5:Y:S02]  /*5f30*/  @P3 LDG.E R24, desc[UR4][R2.64] ;  /* 0x0000000402183981 */ /* 0x022364000c1e1900 */
[----:B-1----:R-:W2:Y:S02]  /*5f40*/  @!P3 LDC R24, c[0x0][0x8a0] ;  /* 0x00022800ff18bb82 */ /* 0x002ea40000000800 */
.L_x_91:
[----:B-----5:R-:W-:Y:S01]  /*5f50*/  FSETP.NEU.AND P3, PT, R26, RZ, PT ;  /* 0x000000ff1a00720b */ /* 0x020fe20003f6d000 */
[----:B------:R-:W-:Y:S01]  /*5f60*/  IMAD.U32 R2, RZ, RZ, UR46 ;  /* 0x0000002eff027e24 */ /* 0x000fe2000f8e00ff */
[----:B------:R-:W-:Y:S01]  /*5f70*/  SEL R5, RZ, 0xffffffff, P2 ;  /* 0xffffffffff057807 */ /* 0x000fe20001000000 */
[----:B------:R-:W-:Y:S01]  /*5f80*/  ULOP3.LUT UR4, UR55, 0x1, URZ, 0x3c, !UPT ;  /* 0x0000000137047892 */ /* 0x000fe2000f8e3cff */
[----:B------:R-:W-:Y:S01]  /*5f90*/  @P1 LOP3.LUT P2, RZ, R45, 0xff, RZ, 0xc0, !PT ;  /* 0x000000ff2dff1812 */ /* 0x000fe2000784c0ff */
[----:B------:R-:W-:Y:S01]  /*5fa0*/  BSSY B1, `(.L_x_92) ;  /* 0x000003d000017945 */ /* 0x000fe20003800000 */
[----:B------:R-:W-:Y:S01]  /*5fb0*/  @P1 SEL R0, RZ, 0xffffffff, P3 ;  /* 0xffffffffff001807 */ /* 0x000fe20001800000 */
[----:B------:R-:W-:Y:S01]  /*5fc0*/  IMAD.MOV.U32 R65, RZ, RZ, 0x1 ;  /* 0x00000001ff417424 */ /* 0x000fe200078e00ff */
[----:B------:R-:W-:Y:S01]  /*5fd0*/  LEA R2, R2, UR44, 0x3 ;  /* 0x0000002c02027c11 */ /* 0x000fe2000f8e18ff */
[----:B------:R-:W-:Y:S01]  /*5fe0*/  IMAD.U32 R63, RZ, RZ, UR4 ;  /* 0x00000004ff3f7e24 */ /* 0x000fe2000f8e00ff */
[----:B------:R-:W-:Y:S01]  /*5ff0*/  @P0 SEL R0, R5, R0, !P2 ;  /* 0x0000000005000207 */ /* 0x000fe20005000000 */
[----:B------:R-:W-:Y:S01]  /*6000*/  IMAD.U32 R64, RZ, RZ, UR46 ;  /* 0x0000002eff407e24 */ /* 0x000fe2000f8e00ff */
[----:B------:R-:W-:Y:S02]  /*6010*/  LEA R27, R22, UR44, 0x3 ;  /* 0x0000002c161b7c11 */ /* 0x000fe4000f8e18ff */
[----:B------:R-:W-:Y:S02]  /*6020*/  CS2R R38, SRZ ;  /* 0x0000000000267805 */ /* 0x000fe4000001ff00 */
[----:B------:R-:W-:Y:S02]  /*6030*/  @P1 LOP3.LUT R0, R0, 0x1, RZ, 0xc0, !PT ;  /* 0x0000000100001812 */ /* 0x000fe400078ec0ff */
[----:B------:R-:W-:Y:S02]  /*6040*/  CS2R R36, SRZ ;  /* 0x0000000000247805 */ /* 0x000fe4000001ff00 */
[----:B------:R-:W-:Y:S02]  /*6050*/  SHF.L.U32 R3, R53, 0x1f, RZ ;  /* 0x0000001f35037819 */ /* 0x000fe400000006ff */
[----:B------:R-:W-:Y:S02]  /*6060*/  CS2R R30, SRZ ;  /* 0x00000000001e7805 */ /* 0x000fe4000001ff00 */
[----:B------:R-:W-:Y:S02]  /*6070*/  ISETP.NE.U32.OR P5, PT, R0, 0x1, !P1 ;  /* 0x000000010000780c */ /* 0x000fe40004fa5470 */
[----:B------:R-:W-:Y:S02]  /*6080*/  CS2R R28, SRZ ;  /* 0x00000000001c7805 */ /* 0x000fe4000001ff00 */
[----:B------:R-:W-:Y:S02]  /*6090*/  PLOP3.LUT P2, PT, PT, PT, UP1, 0x80, 0x8 ;  /* 0x000000000008781c */ /* 0x000fe40003f4f018 */
[----:B------:R-:W-:Y:S02]  /*60a0*/  LEA.HI R25, R22, R22, RZ, 0x1 ;  /* 0x0000001616197211 */ /* 0x000fe400078f08ff */
[----:B------:R-:W-:Y:S02]  /*60b0*/  LOP3.LUT P4, R50, R45, 0xff, RZ, 0xc0, !PT ;  /* 0x000000ff2d327812 */ /* 0x000fe4000788c0ff */
[----:B------:R-:W-:Y:S02]  /*60c0*/  SEL R4, RZ, 0xffffffff, P3 ;  /* 0xffffffffff047807 */ /* 0x000fe40001800000 */
[----:B------:R-:W-:Y:S02]  /*60d0*/  P2R R61, PR, RZ, 0x20 ;  /* 0x00000020ff3d7803 */ /* 0x000fe40000000000 */
[----:B------:R-:W-:Y:S03]  /*60e0*/  @P5 SHF.L.U32 R0, R63, 0x1f, RZ ;  /* 0x0000001f3f005819 */ /* 0x000fe600000006ff */
[----:B------:R-:W-:Y:S01]  /*60f0*/  @P2 SEL R4, R5, R4, !P4 ;  /* 0x0000000405042207 */ /* 0x000fe20006000000 */
[----:B------:R1:W3:Y:S03]  /*6100*/  @P5 SYNCS.PHASECHK.TRANS64.TRYWAIT P1, [R2+URZ+0x30], R0 ;  /* 0x00003000020055a7 */ /* 0x0002e600080211ff */
[----:B------:R-:W-:Y:S04]  /*6110*/  LOP3.LUT R4, R4, 0x1, RZ, 0xc0, !PT ;  /* 0x0000000104047812 */ /* 0x000fe800078ec0ff */
[----:B------:R-:W-:Y:S04]  /*6120*/  ISETP.NE.U32.AND P2, PT, R4, 0x1, PT ;  /* 0x000000010400780c */ /* 0x000fe80003f45070 */
[----:B------:R-:W-:Y:S01]  /*6130*/  P2R R66, PR, RZ, 0x4 ;  /* 0x00000004ff427803 */ /* 0x000fe20000000000 */
[----:B------:R4:W2:Y:S01]  /*6140*/  SYNCS.PHASECHK.TRANS64.TRYWAIT P0, [R27+URZ+0x90], R3 ;  /* 0x000090031b0075a7 */ /* 0x0008a200080011ff */
[C---:B-1----:R-:W-:Y:S01]  /*6150*/  IMAD.SHL.U32 R0, R25.reuse, 0x20, RZ ;  /* 0x0000002019007824 */ /* 0x042fe200078e00ff */
[----:B------:R-:W-:Y:S04]  /*6160*/  LOP3.LUT R25, R25, 0xffe, RZ, 0xc0, !PT ;  /* 0x00000ffe19197812 */ /* 0x000fe800078ec0ff */
[----:B------:R-:W-:Y:S01]  /*6170*/  LOP3.LUT R0, R0, 0xffffffc0, RZ, 0xc0, !PT ;  /* 0xffffffc000007812 */ /* 0x000fe200078ec0ff */
[----:B------:R-:W-:Y:S04]  /*6180*/  IMAD.IADD R25, R22, 0x1, -R25 ;  /* 0x0000000116197824 */ /* 0x000fe800078e0a19 */
[----:B------:R-:W-:Y:S04]  /*6190*/  IMAD.IADD R0, R23, 0x1, R0 ;  /* 0x0000000117007824 */ /* 0x000fe800078e0200 */
[----:B------:R-:W-:Y:S01]  /*61a0*/  IMAD R25, R25, 0x100000, R0 ;  /* 0x0010000019197824 */ /* 0x000fe200078e0200 */
[----:B---3--:R-:W-:Y:S01]  /*61b0*/  @P5 SEL R65, RZ, 0x1, !P1 ;  /* 0x00000001ff415807 */ /* 0x008fe20004800000 */
[----:B----4-:R-:W-:Y:S06]  /*61c0*/  @!P5 BRA `(.L_x_93) ;  /* 0x000000000068d947 */ /* 0x010fec0003800000 */
[----:B------:R-:W-:Y:S01]  /*61d0*/  HFMA2 R31, -RZ, RZ, 0, 0 ;  /* 0x00000000ff1f7431 */ /* 0x000fe200000001ff */
[----:B------:R-:W-:Y:S01]  /*61e0*/  ISETP.NE.AND P1, PT, R65, RZ, PT ;  /* 0x000000ff4100720c */ /* 0x000fe20003f25270 */
[----:B------:R-:W-:Y:S01]  /*61f0*/  IMAD.U32 R0, RZ, RZ, UR46 ;  /* 0x0000002eff007e24 */ /* 0x000fe2000f8e00ff */
[----:B------:R-:W-:Y:S11]  /*6200*/  BSSY B0, `(.L_x_94) ;  /* 0x0000005000007945 */ /* 0x000ff60003800000 */
[----:B------:R-:W-:Y:S05]  /*6210*/  @P1 BRA `(.L_x_95) ;  /* 0x00000000000c1947 */ /* 0x000fea0003800000 */
[----:B------:R-:W-:Y:S04]  /*6220*/  SHF.L.U32 R4, R63, 0x1f, RZ ;  /* 0x0000001f3f047819 */ /* 0x000fe800000006ff */
[----:B------:R-:W1:Y:S02]  /*6230*/  SYNCS.PHASECHK.TRANS64.TRYWAIT P1, [R2+URZ+0x30], R4 ;  /* 0x00003004020075a7 */ /* 0x000e6400080211ff */
[----:B-1----:R-:W-:Y:S05]  /*6240*/  @!P1 BRA `(.L_x_96) ;  /* 0x0000001c009c9947 */ /* 0x002fea0003800000 */
.L_x_95:
[----:B------:R-:W-:Y:S05]  /*6250*/  BSYNC B0 ;  /* 0x0000000000007941 */ /* 0x000fea0003800000 */
.L_x_94:
[----:B------:R-:W-:Y:S01]  /*6260*/  ISETP.NE.AND P1, PT, R66, RZ, PT ;  /* 0x000000ff4200720c */ /* 0x000fe20003f25270 */
[----:B------:R-:W-:Y:S01]  /*6270*/  IMAD.MOV.U32 R30, RZ, RZ, RZ ;  /* 0x000000ffff1e7224 */ /* 0x000fe200078e00ff */
[----:B------:R-:W-:Y:S02]  /*6280*/  CS2R R28, SRZ ;  /* 0x00000000001c7805 */ /* 0x000fe4000001ff00 */
[----:B------:R-:W-:Y:S02]  /*6290*/  CS2R R38, SRZ ;  /* 0x0000000000267805 */ /* 0x000fe4000001ff00 */
[----:B------:R-:W-:Y:S07]  /*62a0*/  CS2R R36, SRZ ;  /* 0x0000000000247805 */ /* 0x000fee000001ff00 */
[----:B-1----:R-:W-:Y:S01]  /*62b0*/  @P1 IMAD R2, R0, 0x800, R44 ;  /* 0x0000080000021824 */ /* 0x002fe200078e022c */
[----:B------:R-:W-:Y:S05]  /*62c0*/  @P1 WARPSYNC.ALL ;  /* 0x0000000000001948 */ /* 0x000fea0003800000 */
[----:B------:R-:W-:Y:S01]  /*62d0*/  @P1 LEA R2, R2, UR44, 0x1 ;  /* 0x0000002c02021c11 */ /* 0x000fe2000f8e08ff */
[----:B------:R-:W-:Y:S04]  /*62e0*/  UIADD3 UR4, UPT, UPT, UR46, 0x1, URZ ;  /* 0x000000012e047890 */ /* 0x000fe8000fffe0ff */
[----:B------:R1:W3:Y:S01]  /*62f0*/  @P1 LDSM.16.M88.4 R28, [R2+0x200] ;  /* 0x00020000021c183b */ /* 0x0002e20000000200 */
[----:B------:R-:W-:Y:S01]  /*6300*/  UISETP.NE.AND UP0, UPT, UR4, 0x3, UPT ;  /* 0x000000030400788c */ /* 0x000fe2000bf05270 */
[----:B------:R-:W-:Y:S03]  /*6310*/  @P1 IMAD R0, R54, 0x2, R2 ;  /* 0x0000000236001824 */ /* 0x000fe600078e0202 */
[----:B------:R-:W-:Y:S02]  /*6320*/  USEL UR5, URZ, 0x1, UP0 ;  /* 0x00000001ff057887 */ /* 0x000fe40008000000 */
[----:B------:R1:W4:Y:S01]  /*6330*/  @P1 LDSM.16.M88.4 R36, [R0+0x200] ;  /* 0x000200000024183b */ /* 0x0003220000000200 */
[----:B------:R-:W-:Y:S03]  /*6340*/  USEL UR4, UR4, URZ, UP0 ;  /* 0x000000ff04047287 */ /* 0x000fe60008000000 */
[----:B------:R-:W-:Y:S03]  /*6350*/  LOP3.LUT R63, R63, UR5, RZ, 0x3c, !PT ;  /* 0x000000053f3f7c12 */ /* 0x000fe6000f8e3cff */
[----:B------:R-:W-:Y:S02]  /*6360*/  IMAD.U32 R64, RZ, RZ, UR4 ;  /* 0x00000004ff407e24 */ /* 0x000fe4000f8e00ff */
.L_x_93:
[----:B------:R-:W-:Y:S05]  /*6370*/  BSYNC B1 ;  /* 0x0000000000017941 */ /* 0x000fea0003800000 */
.L_x_92:
[----:B-1----:R-:W-:Y:S04]  /*6380*/  SHF.R.U32.HI R0, RZ, 0x15, R25 ;  /* 0x00000015ff007819 */ /* 0x002fe80000011619 */
[----:B------:R-:W-:Y:S01]  /*6390*/  LOP3.LUT P1, RZ, R0, 0x3, R46, 0x48, !PT ;  /* 0x0000000300ff7812 */ /* 0x000fe2000782482e */
[----:B------:R-:W-:Y:S01]  /*63a0*/  @!UPT UIADD3 URZ, UPT, UPT, URZ, URZ, URZ ;  /* 0x000000fffffff290 */ /* 0x000fe2000fffe0ff */
[----:B--2---:R-:W-:Y:S11]  /*63b0*/  @P0 BRA `(.L_x_97) ;  /* 0x0000000000080947 */ /* 0x004ff60003800000 */
[----:B------:R-:W1:Y:S02]  /*63c0*/  SYNCS.PHASECHK.TRANS64.TRYWAIT P0, [R27+URZ+0x90], R3 ;  /* 0x000090031b0075a7 */ /* 0x000e6400080011ff */
[----:B-1----:R-:W-:Y:S05]  /*63d0*/  @!P0 BRA `(.L_x_98) ;  /* 0x0000001c004c8947 */ /* 0x002fea0003800000 */
.L_x_97:
[----:B------:R-:W-:Y:S05]  /*63e0*/  @!P1 BRA `(.L_x_99) ;  /* 0x0000000000409947 */ /* 0x000fea0003800000 */
[----:B------:R-:W2:Y:S01]  /*63f0*/  LDCU.64 UR8, c[0x4][0x70] ;  /* 0x01000e00ff0877ac */ /* 0x000ea20008000a00 */
[----:B-1----:R-:W-:Y:S01]  /*6400*/  MOV R3, 0x0 ;  /* 0x0000000000037802 */ /* 0x002fe20000000f00 */
[----:B------:R-:W-:Y:S02]  /*6410*/  HFMA2 R12, -RZ, RZ, 0, 5.9604644775390625e-08 ;  /* 0x00000001ff0c7431 */ /* 0x000fe400000001ff */
[----:B------:R-:W-:Y:S02]  /*6420*/  IMAD.MOV.U32 R8, RZ, RZ, 0x192 ;  /* 0x00000192ff087424 */ /* 0x000fe400078e00ff */
[----:B------:R-:W-:Y:S01]  /*6430*/  IMAD.MOV.U32 R13, RZ, RZ, RZ ;  /* 0x000000ffff0d7224 */ /* 0x000fe200078e00ff */
[----:B------:R-:W1:Y:S01]  /*6440*/  LDCU.64 UR6, c[0x4][0x78] ;  /* 0x01000f00ff0677ac */ /* 0x000e620008000a00 */
[----:B------:R-:W3:Y:S01]  /*6450*/  LDC.64 R2, c[0x4][R3] ;  /* 0x0100000003027b82 */ /* 0x000ee20000000a00 */
[----:B------:R-:W5:Y:S01]  /*6460*/  LDCU.64 UR4, c[0x4][0x10] ;  /* 0x01000200ff0477ac */ /* 0x000f620008000a00 */
[----:B--2---:R-:W-:Y:S01]  /*6470*/  MOV R5, UR9 ;  /* 0x0000000900057c02 */ /* 0x004fe20008000f00 */
[----:B------:R-:W-:Y:S01]  /*6480*/  IMAD.U32 R4, RZ, RZ, UR8 ;  /* 0x00000008ff047e24 */ /* 0x000fe2000f8e00ff */
[----:B-1----:R-:W-:Y:S01]  /*6490*/  MOV R7, UR7 ;  /* 0x0000000700077c02 */ /* 0x002fe20008000f00 */
[----:B------:R-:W-:Y:S01]  /*64a0*/  IMAD.U32 R6, RZ, RZ, UR6 ;  /* 0x00000006ff067e24 */ /* 0x000fe2000f8e00ff */
[----:B-----5:R-:W-:Y:S01]  /*64b0*/  MOV R11, UR5 ;  /* 0x00000005000b7c02 */ /* 0x020fe20008000f00 */
[----:B------:R-:W-:Y:S02]  /*64c0*/  IMAD.U32 R10, RZ, RZ, UR4 ;  /* 0x00000004ff0a7e24 */ /* 0x000fe4000f8e00ff */
[----:B------:R-:W-:Y:S07]  /*64d0*/  LEPC R20, `(.L_x_99) ;  /* 0x000000001014794e */ /* 0x000fee0000000000 */
[----:B---34-:R-:W-:Y:S05]  /*64e0*/  CALL.ABS.NOINC R2 ;  /* 0x0000000002007343 */ /* 0x018fea0003c00000 */
.L_x_99:
[----:B------:R-:W-:Y:S05]  /*64f0*/  WARPSYNC.ALL ;  /* 0x0000000000007948 */ /* 0x000fea0003800000 */
[----:B------:R-:W-:Y:S01]  /*6500*/  R2UR UR4, R25 ;  /* 0x00000000190472ca */ /* 0x000fe200000e0000 */
[----:B-1-3--:R-:W-:Y:S01]  /*6510*/  HADD2.F32 R3, -RZ, R28.H0_H0 ;  /* 0x2000001cff037230 */ /* 0x00afe20000004100 */
[----:B------:R-:W-:Y:S01]  /*6520*/  SHF.L.U32 R62, R54, 0x1, RZ ;  /* 0x00000001363e7819 */ /* 0x000fe200000006ff */
[----:B------:R-:W-:Y:S01]  /*6530*/  HADD2.F32 R20, -RZ, R30.H0_H0 ;  /* 0x2000001eff147230 */ /* 0x000fe20000004100 */
[----:B------:R-:W-:Y:S01]  /*6540*/  ISETP.NE.AND P0, PT, R55, RZ, PT ;  /* 0x000000ff3700720c */ /* 0x000fe20003f05270 */
[----:B------:R-:W-:Y:S08]  /*6550*/  BSSY.RECONVERGENT B0, `(.L_x_100) ;  /* 0x000004e000007945 */ /* 0x000ff00003800200 */
[----:B------:R-:W1:Y:S02]  /*6560*/  LDTM.16dp256bit.x4 R4, tmem[UR4] ;  /* 0x00000004000479ee */ /* 0x000e640008120000 */
[C---:B-1----:R-:W-:Y:S01]  /*6570*/  FMUL R0, R24.reuse, R4 ;  /* 0x0000000418007220 */ /* 0x042fe20000400000 */
[----:B------:R-:W-:Y:S02]  /*6580*/  HADD2.F32 R4, -RZ, R28.H1_H1 ;  /* 0x3000001cff047230 */ /* 0x000fe40000004100 */
[----:B------:R-:W-:Y:S01]  /*6590*/  FMUL R2, R24, R5 ;  /* 0x0000000518027220 */ /* 0x000fe20000400000 */
[--C-:B------:R-:W-:Y:S02]  /*65a0*/  HADD2.F32 R5, -RZ, R29.reuse.H0_H0 ;  /* 0x2000001dff057230 */ /* 0x100fe40000004100 */
[----:B------:R-:W-:Y:S01]  /*65b0*/  FFMA R0, R26, R3, R0 ;  /* 0x000000031a007223 */ /* 0x000fe20000000000 */
[----:B------:R-:W-:Y:S01]  /*65c0*/  FMUL R3, R24, R6 ;  /* 0x0000000618037220 */ /* 0x000fe20000400000 */
[----:B------:R-:W-:Y:S02]  /*65d0*/  HADD2.F32 R6, -RZ, R29.H1_H1 ;  /* 0x3000001dff067230 */ /* 0x000fe40000004100 */
[----:B------:R-:W-:Y:S01]  /*65e0*/  FFMA R2, R26, R4, R2 ;  /* 0x000000041a027223 */ /* 0x000fe20000000002 */
[----:B------:R-:W-:Y:S01]  /*65f0*/  FMUL R7, R24, R7 ;  /* 0x0000000718077220 */ /* 0x000fe20000400000 */
[----:B------:R-:W-:Y:S01]  /*6600*/  FFMA R3, R26, R5, R3 ;  /* 0x000000051a037223 */ /* 0x000fe20000000003 */
[C---:B------:R-:W-:Y:S01]  /*6610*/  FMUL R4, R24.reuse, R8 ;  /* 0x0000000818047220 */ /* 0x040fe20000400000 */
[----:B------:R-:W-:Y:S01]  /*6620*/  FMUL R5, R24, R9 ;  /* 0x0000000918057220 */ /* 0x000fe20000400000 */
[----:B------:R-:W-:Y:S01]  /*6630*/  F2FP.F16.F32.PACK_AB R32, R2, R0 ;  /* 0x000000000220723e */ /* 0x000fe200000000ff */
[C---:B------:R-:W-:Y:S01]  /*6640*/  FFMA R7, R26.reuse, R6, R7 ;  /* 0x000000061a077223 */ /* 0x040fe20000000007 */
[----:B------:R-:W-:Y:S02]  /*6650*/  HADD2.F32 R0, -RZ, R30.H1_H1 ;  /* 0x3000001eff007230 */ /* 0x000fe40000004100 */
[----:B------:R-:W-:Y:S01]  /*6660*/  FFMA R4, R26, R20, R4 ;  /* 0x000000141a047223 */ /* 0x000fe20000000004 */
[--C-:B------:R-:W-:Y:S02]  /*6670*/  HADD2.F32 R2, -RZ, R31.reuse.H0_H0 ;  /* 0x2000001fff027230 */ /* 0x100fe40000004100 */
[----:B------:R-:W-:Y:S01]  /*6680*/  FMUL R6, R24, R10 ;  /* 0x0000000a18067220 */ /* 0x000fe20000400000 */
[----:B------:R-:W-:Y:S01]  /*6690*/  F2FP.F16.F32.PACK_AB R33, R7, R3 ;  /* 0x000000030721723e */ /* 0x000fe200000000ff */
[----:B------:R-:W-:Y:S02]  /*66a0*/  HADD2.F32 R3, -RZ, R31.H1_H1 ;  /* 0x3000001fff037230 */ /* 0x000fe40000004100 */
[----:B------:R-:W-:Y:S01]  /*66b0*/  FFMA R5, R26, R0, R5 ;  /* 0x000000001a057223 */ /* 0x000fe20000000005 */
[C---:B------:R-:W-:Y:S01]  /*66c0*/  FMUL R11, R24.reuse, R11 ;  /* 0x0000000b180b7220 */ /* 0x040fe20000400000 */
[--C-:B----4-:R-:W-:Y:S02]  /*66d0*/  HADD2.F32 R7, -RZ, R36.reuse.H0_H0 ;  /* 0x20000024ff077230 */ /* 0x110fe40000004100 */
[C---:B------:R-:W-:Y:S01]  /*66e0*/  FMUL R8, R24.reuse, R12 ;  /* 0x0000000c18087220 */ /* 0x040fe20000400000 */
[----:B------:R-:W-:Y:S02]  /*66f0*/  HADD2.F32 R0, -RZ, R36.H1_H1 ;  /* 0x30000024ff007230 */ /* 0x000fe40000004100 */
[----:B------:R-:W-:Y:S01]  /*6700*/  FMUL R9, R24, R13 ;  /* 0x0000000d18097220 */ /* 0x000fe20000400000 */
[C---:B------:R-:W-:Y:S01]  /*6710*/  FFMA R6, R26.reuse, R2, R6 ;  /* 0x000000021a067223 */ /* 0x040fe20000000006 */
[C---:B------:R-:W-:Y:S01]  /*6720*/  FFMA R11, R26.reuse, R3, R11 ;  /* 0x000000031a0b7223 */ /* 0x040fe2000000000b */
[C---:B------:R-:W-:Y:S01]  /*6730*/  FFMA R8, R26.reuse, R7, R8 ;  /* 0x000000071a087223 */ /* 0x040fe20000000008 */
[----:B------:R-:W-:Y:S01]  /*6740*/  FFMA R9, R26, R0, R9 ;  /* 0x000000001a097223 */ /* 0x000fe20000000009 */
[--C-:B------:R-:W-:Y:S02]  /*6750*/  HADD2.F32 R2, -RZ, R37.reuse.H0_H0 ;  /* 0x20000025ff027230 */ /* 0x100fe40000004100 */
[C---:B------:R-:W-:Y:S01]  /*6760*/  FMUL R10, R24.reuse, R14 ;  /* 0x0000000e180a7220 */ /* 0x040fe20000400000 */
[----:B------:R-:W-:Y:S02]  /*6770*/  HADD2.F32 R0, -RZ, R37.H1_H1 ;  /* 0x30000025ff007230 */ /* 0x000fe40000004100 */
[----:B------:R-:W-:Y:S01]  /*6780*/  FMUL R15, R24, R15 ;  /* 0x0000000f180f7220 */ /* 0x000fe20000400000 */
[----:B------:R-:W-:Y:S01]  /*6790*/  F2FP.F16.F32.PACK_AB R34, R5, R4 ;  /* 0x000000040522723e */ /* 0x000fe200000000ff */
[----:B------:R-:W-:Y:S01]  /*67a0*/  FFMA R10, R26, R2, R10 ;  /* 0x000000021a0a7223 */ /* 0x000fe2000000000a */
[----:B------:R-:W-:Y:S01]  /*67b0*/  FMUL R12, R24, R16 ;  /* 0x00000010180c7220 */ /* 0x000fe20000400000 */
[----:B------:R-:W-:Y:S01]  /*67c0*/  FFMA R15, R26, R0, R15 ;  /* 0x000000001a0f7223 */ /* 0x000fe2000000000f */
[--C-:B------:R-:W-:Y:S01]  /*67d0*/  HADD2.F32 R0, -RZ, R38.reuse.H0_H0 ;  /* 0x20000026ff007230 */ /* 0x100fe20000004100 */
[----:B------:R-:W-:Y:S01]  /*67e0*/  MOV R5, UR46 ;  /* 0x0000002e00057c02 */ /* 0x000fe20008000f00 */
[----:B------:R-:W-:Y:S02]  /*67f0*/  HADD2.F32 R2, -RZ, R38.H1_H1 ;  /* 0x30000026ff027230 */ /* 0x000fe40000004100 */
[C---:B------:R-:W-:Y:S01]  /*6800*/  FMUL R13, R24.reuse, R17 ;  /* 0x00000011180d7220 */ /* 0x040fe20000400000 */
[--C-:B------:R-:W-:Y:S02]  /*6810*/  HADD2.F32 R3, -RZ, R39.reuse.H0_H0 ;  /* 0x20000027ff037230 */ /* 0x100fe40000004100 */
[C---:B------:R-:W-:Y:S01]  /*6820*/  FMUL R14, R24.reuse, R18 ;  /* 0x00000012180e7220 */ /* 0x040fe20000400000 */
[----:B------:R-:W-:Y:S02]  /*6830*/  HADD2.F32 R4, -RZ, R39.H1_H1 ;  /* 0x30000027ff047230 */ /* 0x000fe40000004100 */
[----:B------:R-:W-:Y:S01]  /*6840*/  FMUL R19, R24, R19 ;  /* 0x0000001318137220 */ /* 0x000fe20000400000 */
[C---:B------:R-:W-:Y:S01]  /*6850*/  FFMA R12, R26.reuse, R0, R12 ;  /* 0x000000001a0c7223 */ /* 0x040fe2000000000c */
[----:B------:R-:W-:Y:S01]  /*6860*/  LEA R5, R5, R44, 0xb ;  /* 0x0000002c05057211 */ /* 0x000fe200078e58ff */
[C---:B------:R-:W-:Y:S01]  /*6870*/  FFMA R13, R26.reuse, R2, R13 ;  /* 0x000000021a0d7223 */ /* 0x040fe2000000000d */
[C---:B------:R-:W-:Y:S01]  /*6880*/  FFMA R14, R26.reuse, R3, R14 ;  /* 0x000000031a0e7223 */ /* 0x040fe2000000000e */
[----:B------:R-:W-:Y:S01]  /*6890*/  FFMA R19, R26, R4, R19 ;  /* 0x000000041a137223 */ /* 0x000fe20000000013 */
[----:B------:R-:W-:Y:S02]  /*68a0*/  F2FP.F16.F32.PACK_AB R35, R11, R6 ;  /* 0x000000060b23723e */ /* 0x000fe400000000ff */
[----:B------:R-:W-:Y:S02]  /*68b0*/  LEA R5, R5, UR44, 0x1 ;  /* 0x0000002c05057c11 */ /* 0x000fe4000f8e08ff */
[----:B------:R-:W-:Y:S02]  /*68c0*/  F2FP.F16.F32.PACK_AB R8, R9, R8 ;  /* 0x000000080908723e */ /* 0x000fe400000000ff */
[----:B------:R-:W-:Y:S01]  /*68d0*/  F2FP.F16.F32.PACK_AB R9, R15, R10 ;  /* 0x0000000a0f09723e */ /* 0x000fe200000000ff */
[----:B------:R1:W-:Y:S01]  /*68e0*/  STSM.16.M88.4 [R5+0x200], R32 ;  /* 0x0002002005007844 */ /* 0x0003e20000000200 */
[----:B------:R-:W-:Y:S02]  /*68f0*/  F2FP.F16.F32.PACK_AB R10, R13, R12 ;  /* 0x0000000c0d0a723e */ /* 0x000fe400000000ff */
[----:B------:R-:W-:Y:S02]  /*6900*/  F2FP.F16.F32.PACK_AB R11, R19, R14 ;  /* 0x0000000e130b723e */ /* 0x000fe400000000ff */
[----:B------:R-:W-:Y:S05]  /*6910*/  IADD3 R0, PT, PT, R62, 0x200, R5 ;  /* 0x000002003e007810 */ /* 0x000fea0007ffe005 */
[----:B------:R1:W-:Y:S01]  /*6920*/  STSM.16.M88.4 [R0], R8 ;  /* 0x0000000800007844 */ /* 0x0003e20000000200 */
[----:B------:R-:W-:Y:S01]  /*6930*/  @!PT LDS RZ, [RZ] ;  /* 0x00000000fffff984 */ /* 0x000fe20000000800 */
[----:B------:R-:W-:Y:S01]  /*6940*/  @!PT LDS RZ, [RZ] ;  /* 0x00000000fffff984 */ /* 0x000fe20000000800 */
[----:B------:R-:W-:Y:S01]  /*6950*/  @!PT LDS RZ, [RZ] ;  /* 0x00000000fffff984 */ /* 0x000fe20000000800 */
[----:B------:R-:W-:Y:S01]  /*6960*/  @!PT LDS RZ, [RZ] ;  /* 0x00000000fffff984 */ /* 0x000fe20000000800 */
[----:B------:R2:W-:Y:S07]  /*6970*/  MEMBAR.ALL.CTA ;  /* 0x0000000000007992 */ /* 0x0005ee0000008000 */
[----:B--2---:R-:W2:Y:S02]  /*6980*/  FENCE.VIEW.ASYNC.S ;  /* 0x00000000000073c6 */ /* 0x004ea40000000000 */
[----:B--2---:R-:W-:Y:S06]  /*6990*/  BAR.SYNC.DEFER_BLOCKING 0x1, 0x80 ;  /* 0x0042000000007b1d */ /* 0x004fec0000010000 */
[----:B------:R-:W-:Y:S05]  /*69a0*/  @P0 BRA `(.L_x_101) ;  /* 0x0000000000200947 */ /* 0x000fea0003800000 */
[----:B------:R-:W2:Y:S01]  /*69b0*/  LDCU.64 UR6, c[0x0][0x348] ;  /* 0x00006900ff0677ac */ /* 0x000ea20008000a00 */
[----:B------:R-:W-:Y:S01]  /*69c0*/  ULEA UR5, UR46, UR44, 0xc ;  /* 0x0000002c2e057291 */ /* 0x000fe2000f8e60ff */
[----:B------:R-:W-:Y:S03]  /*69d0*/  UMOV UR51, UR36 ;  /* 0x0000002400337c82 */ /* 0x000fe60008000000 */
[----:B------:R-:W-:Y:S02]  /*69e0*/  UIADD3 UR48, UPT, UPT, UR5, 0x200, URZ ;  /* 0x0000020005307890 */ /* 0x000fe4000fffe0ff */
[----:B--2---:R-:W-:Y:S04]  /*69f0*/  UIADD3 UR4, UP0, UPT, UR6, 0x680, URZ ;  /* 0x0000068006047890 */ /* 0x004fe8000ff1e0ff */
[----:B------:R-:W-:Y:S09]  /*6a00*/  UIADD3.X UR5, UPT, UPT, URZ, UR7, URZ, UP0, !UPT ;  /* 0x00000007ff057290 */ /* 0x000ff200087fe4ff */
[----:B------:R2:W-:Y:S02]  /*6a10*/  UTMASTG.3D [UR48], [UR4] ;  /* 0x00000030040073b5 */ /* 0x0005e40008010000 */
[----:B--2---:R0:W-:Y:S02]  /*6a20*/  UTMACMDFLUSH ;  /* 0x00000000000079b7 */ /* 0x0041e40000000000 */
.L_x_101:
[----:B------:R-:W-:Y:S05]  /*6a30*/  BSYNC.RECONVERGENT B0 ;  /* 0x0000000000007941 */ /* 0x000fea0003800200 */
.L_x_100:
[----:B------:R-:W-:Y:S01]  /*6a40*/  UIADD3 UR47, UPT, UPT, UR46, 0x1, URZ ;  /* 0x000000012e2f7890 */ /* 0x000fe2000fffe0ff */
[----:B------:R-:W-:Y:S03]  /*6a50*/  BSSY.RECONVERGENT B0, `(.L_x_102) ;  /* 0x0000005000007945 */ /* 0x000fe60003800200 */
[----:B------:R-:W-:Y:S04]  /*6a60*/  UISETP.NE.AND UP0, UPT, UR47, 0x3, UPT ;  /* 0x000000032f00788c */ /* 0x000fe8000bf05270 */
[----:B------:R-:W-:Y:S01]  /*6a70*/  USEL UR45, UR47, URZ, UP0 ;  /* 0x000000ff2f2d7287 */ /* 0x000fe20008000000 */
[----:B------:R-:W-:Y:S11]  /*6a80*/  @P0 BRA `(.L_x_103) ;  /* 0x0000000000040947 */ /* 0x000ff60003800000 */
[----:B------:R-:W-:Y:S04]  /*6a90*/  DEPBAR.LE SB0, 0x1 ;  /* 0x000080400000791a */ /* 0x000fe80000000000 */
.L_x_103:
[----:B------:R-:W-:Y:S05]  /*6aa0*/  BSYNC.RECONVERGENT B0 ;  /* 0x0000000000007941 */ /* 0x000fea0003800200 */
.L_x_102:
[----:B------:R-:W-:Y:S01]  /*6ab0*/  BAR.SYNC.DEFER_BLOCKING 0x1, 0x80 ;  /* 0x0042000000007b1d */ /* 0x000fe20000010000 */
[----:B------:R-:W-:Y:S01]  /*6ac0*/  ISETP.NE.AND P1, PT, R61, RZ, PT ;  /* 0x000000ff3d00720c */ /* 0x000fe20003f25270 */
[----:B------:R-:W-:Y:S01]  /*6ad0*/  UISETP.NE.AND UP0, UPT, UR53, URZ, UPT ;  /* 0x000000ff3500728c */ /* 0x000fe2000bf05270 */
[----:B------:R-:W-:Y:S11]  /*6ae0*/  LEA R2, R64, UR44, 0x3 ;  /* 0x0000002c40027c11 */ /* 0x000ff6000f8e18ff */
[----:B------:R-:W-:Y:S01]  /*6af0*/  @P1 SHF.L.U32 R3, R63, 0x1f, RZ ;  /* 0x0000001f3f031819 */ /* 0x000fe200000006ff */
[----:B------:R-:W-:Y:S06]  /*6b00*/  BRA.U !UP0, `(.L_x_104) ;  /* 0x0000000108247547 */ /* 0x000fec000b800000 */
[----:B------:R-:W-:Y:S01]  /*6b10*/  IMAD.U32 R4, RZ, RZ, UR52 ;  /* 0x00000034ff047e24 */ /* 0x000fe2000f8e00ff */
[----:B-1----:R-:W-:Y:S01]  /*6b20*/  MOV R0, UR54 ;  /* 0x0000003600007c02 */ /* 0x002fe20008000f00 */
[----:B------:R-:W-:Y:S03]  /*6b30*/  UIADD3 UR4, UPT, UPT, UR52, 0x1, URZ ;  /* 0x0000000134047890 */ /* 0x000fe6000fffe0ff */
[----:B------:R-:W-:Y:S01]  /*6b40*/  @P1 LEA R4, R4, UR44, 0x3 ;  /* 0x0000002c04041c11 */ /* 0x000fe2000f8e18ff */
[----:B------:R-:W-:Y:S04]  /*6b50*/  UISETP.NE.AND UP0, UPT, UR4, 0x3, UPT ;  /* 0x000000030400788c */ /* 0x000fe8000bf05270 */
[----:B------:R-:W-:Y:S01]  /*6b60*/  @P1 VIADD R4, R4, 0x48 ;  /* 0x0000004804041836 */ /* 0x000fe20000000000 */
[----:B------:R-:W-:Y:S04]  /*6b70*/  USEL UR52, UR4, URZ, UP0 ;  /* 0x000000ff04347287 */ /* 0x000fe80008000000 */
[----:B------:R-:W-:Y:S04]  /*6b80*/  @P1 PRMT R0, R0, 0x654, R4 ;  /* 0x0000065400001816 */ /* 0x000fe80000000004 */
[----:B------:R2:W-:Y:S04]  /*6b90*/  @P1 SYNCS.ARRIVE.TRANS64.RED.A1T0 RZ, [R0+URZ], RZ ;  /* 0x000000ff00ff19a7 */ /* 0x0005e800081004ff */
.L_x_104:
[----:B------:R-:W3:Y:S01]  /*6ba0*/  @P1 SYNCS.PHASECHK.TRANS64.TRYWAIT P0, [R2+URZ+0x30], R3 ;  /* 0x00003003020015a7 */ /* 0x000ee200080011ff */
[----:B------:R-:W-:Y:S01]  /*6bb0*/  BSSY B1, `(.L_x_105) ;  /* 0x0000013000017945 */ /* 0x000fe20003800000 */
[----:B---3--:R-:W-:Y:S03]  /*6bc0*/  @P1 SEL R65, RZ, 0x1, !P0 ;  /* 0x00000001ff411807 */ /* 0x008fe60004000000 */
[----:B------:R-:W-:Y:S05]  /*6bd0*/  @!P1 BRA `(.L_x_106) ;  /* 0x0000000000409947 */ /* 0x000fea0003800000 */
[----:B------:R-:W-:Y:S01]  /*6be0*/  ISETP.NE.AND P1, PT, R66, RZ, PT ;  /* 0x000000ff4200720c */ /* 0x000fe20003f25270 */
[----:B------:R-:W-:Y:S01]  /*6bf0*/  BSSY B0, `(.L_x_107) ;  /* 0x0000009000007945 */ /* 0x000fe20003800000 */
[----:B------:R-:W-:Y:S11]  /*6c00*/  ISETP.NE.AND P0, PT, R65, RZ, PT ;  /* 0x000000ff4100720c */ /* 0x000ff60003f05270 */
[----:B------:R-:W-:Y:S05]  /*6c10*/  @P1 IMAD R3, R64, 0x800, R44 ;  /* 0x0000080040031824 */ /* 0x000fea00078e022c */
[----:B------:R-:W-:Y:S05]  /*6c20*/  @P1 LEA R3, R3, UR44, 0x1 ;  /* 0x0000002c03031c11 */ /* 0x000fea000f8e08ff */
[----:B-12---:R-:W-:Y:S01]  /*6c30*/  @P1 IMAD.IADD R0, R62, 0x1, R3 ;  /* 0x000000013e001824 */ /* 0x006fe200078e0203 */
[----:B------:R-:W-:Y:S06]  /*6c40*/  @P0 BRA `(.L_x_108) ;  /* 0x00000000000c0947 */ /* 0x000fec0003800000 */
[----:B------:R-:W-:Y:S04]  /*6c50*/  SHF.L.U32 R63, R63, 0x1f, RZ ;  /* 0x0000001f3f3f7819 */ /* 0x000fe800000006ff */
[----:B------:R-:W1:Y:S02]  /*6c60*/  SYNCS.PHASECHK.TRANS64.TRYWAIT P0, [R2+URZ+0x30], R63 ;  /* 0x0000303f020075a7 */ /* 0x000e6400080011ff */
[----:B-1----:R-:W-:Y:S05]  /*6c70*/  @!P0 BRA `(.L_x_109) ;  /* 0x0000001400388947 */ /* 0x002fea0003800000 */
.L_x_108:
[----:B------:R-:W-:Y:S05]  /*6c80*/  BSYNC B0 ;  /* 0x0000000000007941 */ /* 0x000fea0003800000 */
.L_x_107:
[----:B------:R-:W-:Y:S11]  /*6c90*/  ISETP.NE.AND P0, PT, R66, RZ, PT ;  /* 0x000000ff4200720c */ /* 0x000ff60003f05270 */
[----:B------:R-:W-:Y:S02]  /*6ca0*/  @!UPT UIADD3 URZ, UPT, UPT, URZ, URZ, URZ ;  /* 0x000000fffffff290 */ /* 0x000fe4000fffe0ff */
[----:B------:R-:W-:Y:S05]  /*6cb0*/  @P0 WARPSYNC.ALL ;  /* 0x0000000000000948 */ /* 0x000fea0003800000 */
[----:B------:R3:W4:Y:S04]  /*6cc0*/  @P0 LDSM.16.M88.4 R28, [R3+0x200] ;  /* 0x00020000031c083b */ /* 0x0007280000000200 */
[----:B------:R3:W2:Y:S02]  /*6cd0*/  @P0 LDSM.16.M88.4 R36, [R0+0x200] ;  /* 0x000200000024083b */ /* 0x0006a40000000200 */
.L_x_106:
[----:B------:R-:W-:Y:S05]  /*6ce0*/  BSYNC B1 ;  /* 0x0000000000017941 */ /* 0x000fea0003800000 */
.L_x_105:
[----:B-123--:R-:W-:Y:S05]  /*6cf0*/  VIADD R0, R25, 0x20 ;  /* 0x0000002019007836 */ /* 0x00efea0000000000 */
[----:B------:R-:W-:Y:S04]  /*6d00*/  SHF.R.U32.HI R0, RZ, 0x15, R0 ;  /* 0x00000015ff007819 */ /* 0x000fe80000011600 */
[----:B------:R-:W-:Y:S11]  /*6d10*/  LOP3.LUT P0, RZ, R0, 0x3, R46, 0x48, !PT ;  /* 0x0000000300ff7812 */ /* 0x000ff6000780482e */
[----:B------:R-:W-:Y:S02]  /*6d20*/  @!UPT UIADD3 URZ, UPT, UPT, URZ, URZ, URZ ;  /* 0x000000fffffff290 */ /* 0x000fe4000fffe0ff */
[----:B------:R-:W-:Y:S05]  /*6d30*/  @!P0 BRA `(.L_x_110) ;  /* 0x0000000000408947 */ /* 0x000fea0003800000 */
[----:B------:R-:W1:Y:S01]  /*6d40*/  LDCU.64 UR8, c[0x4][0x70] ;  /* 0x01000e00ff0877ac */ /* 0x000e620008000a00 */
[----:B------:R-:W-:Y:S01]  /*6d50*/  MOV R3, 0x0 ;  /* 0x0000000000037802 */ /* 0x000fe20000000f00 */
[----:B------:R-:W-:Y:S02]  /*6d60*/  HFMA2 R12, -RZ, RZ, 0, 5.9604644775390625e-08 ;  /* 0x00000001ff0c7431 */ /* 0x000fe400000001ff */
[----:B------:R-:W-:Y:S02]  /*6d70*/  IMAD.MOV.U32 R8, RZ, RZ, 0x192 ;  /* 0x00000192ff087424 */ /* 0x000fe400078e00ff */
[----:B------:R-:W-:Y:S01]  /*6d80*/  IMAD.MOV.U32 R13, RZ, RZ, RZ ;  /* 0x000000ffff0d7224 */ /* 0x000fe200078e00ff */
[----:B------:R-:W2:Y:S01]  /*6d90*/  LDCU.64 UR6, c[0x4][0x78] ;  /* 0x01000f00ff0677ac */ /* 0x000ea20008000a00 */
[----:B------:R-:W3:Y:S01]  /*6da0*/  LDC.64 R2, c[0x4][R3] ;  /* 0x0100000003027b82 */ /* 0x000ee20000000a00 */
[----:B------:R-:W5:Y:S01]  /*6db0*/  LDCU.64 UR4, c[0x4][0x10] ;  /* 0x01000200ff0477ac */ /* 0x000f620008000a00 */
[----:B-1----:R-:W-:Y:S01]  /*6dc0*/  MOV R5, UR9 ;  /* 0x0000000900057c02 */ /* 0x002fe20008000f00 */
[----:B------:R-:W-:Y:S01]  /*6dd0*/  IMAD.U32 R4, RZ, RZ, UR8 ;  /* 0x00000008ff047e24 */ /* 0x000fe2000f8e00ff */
[----:B--2---:R-:W-:Y:S01]  /*6de0*/  MOV R7, UR7 ;  /* 0x0000000700077c02 */ /* 0x004fe20008000f00 */
[----:B------:R-:W-:Y:S01]  /*6df0*/  IMAD.U32 R6, RZ, RZ, UR6 ;  /* 0x00000006ff067e24 */ /* 0x000fe2000f8e00ff */
[----:B-----5:R-:W-:Y:S01]  /*6e00*/  MOV R11, UR5 ;  /* 0x00000005000b7c02 */ /* 0x020fe20008000f00 */
[----:B------:R-:W-:Y:S02]  /*6e10*/  IMAD.U32 R10, RZ, RZ, UR4 ;  /* 0x00000004ff0a7e24 */ /* 0x000fe4000f8e00ff */
[----:B------:R-:W-:Y:S07]  /*6e20*/  LEPC R20, `(.L_x_110) ;  /* 0x000000001014794e */ /* 0x000fee0000000000 */
[----:B---34-:R-:W-:Y:S05]  /*6e30*/  CALL.ABS.NOINC R2 ;  /* 0x0000000002007343 */ /* 0x018fea0003c00000 */
.L_x_110:
[----:B------:R-:W-:Y:S01]  /*6e40*/  ISETP.NE.AND P0, PT, R55, RZ, PT ;  /* 0x000000ff3700720c */ /* 0x000fe20003f05270 */
[----:B------:R-:W-:Y:S05]  /*6e50*/  WARPSYNC.ALL ;  /* 0x0000000000007948 */ /* 0x000fea0003800000 */
[----:B------:R-:W-:Y:S01]  /*6e60*/  R2UR UR4, R25 ;  /* 0x00000000190472ca */ /* 0x000fe200000e0000 */
[--C-:B----4-:R-:W-:Y:S01]  /*6e70*/  HADD2.F32 R20, -RZ, R28.reuse.H0_H0 ;  /* 0x2000001cff147230 */ /* 0x110fe20000004100 */
[----:B------:R-:W-:Y:S01]  /*6e80*/  BSSY.RECONVERGENT B0, `(.L_x_111) ;  /* 0x0000056000007945 */ /* 0x000fe20003800200 */
[----:B------:R-:W-:Y:S02]  /*6e90*/  HADD2.F32 R21, -RZ, R28.H1_H1 ;  /* 0x3000001cff157230 */ /* 0x000fe40000004100 */
[--C-:B------:R-:W-:Y:S02]  /*6ea0*/  HADD2.F32 R25, -RZ, R29.reuse.H0_H0 ;  /* 0x2000001dff197230 */ /* 0x100fe40000004100 */
[----:B------:R-:W-:Y:S02]  /*6eb0*/  HADD2.F32 R28, -RZ, R30.H0_H0 ;  /* 0x2000001eff1c7230 */ /* 0x000fe40000004100 */
[--C-:B------:R-:W-:Y:S02]  /*6ec0*/  HADD2.F32 R32, -RZ, R36.reuse.H0_H0 ;  /* 0x20000024ff207230 */ /* 0x100fe40000004100 */
[----:B------:R-:W-:Y:S02]  /*6ed0*/  HADD2.F32 R33, -RZ, R36.H1_H1 ;  /* 0x30000024ff217230 */ /* 0x000fe40000004100 */
[----:B------:R-:W1:Y:S01]  /*6ee0*/  LDTM.16dp256bit.x4 R4, tmem[UR4+0x20] ;  /* 0x00002004000479ee */ /* 0x000e620008120000 */
[----:B------:R-:W-:Y:S01]  /*6ef0*/  NOP ;  /* 0x0000000000007918 */ /* 0x000fe20000000000 */
[----:B------:R-:W-:Y:S01]  /*6f00*/  R2UR UR4, R27 ;  /* 0x000000001b0472ca */ /* 0x000fe200000e0000 */
[----:B------:R-:W-:Y:S02]  /*6f10*/  HADD2.F32 R27, -RZ, R29.H1_H1 ;  /* 0x3000001dff1b7230 */ /* 0x000fe40000004100 */
[----:B------:R-:W-:Y:S02]  /*6f20*/  HADD2.F32 R29, -RZ, R30.H1_H1 ;  /* 0x3000001eff1d7230 */ /* 0x000fe40000004100 */
[--C-:B------:R-:W-:Y:S02]  /*6f30*/  HADD2.F32 R30, -RZ, R31.reuse.H0_H0 ;  /* 0x2000001fff1e7230 */ /* 0x100fe40000004100 */
[----:B------:R-:W-:Y:S02]  /*6f40*/  HADD2.F32 R31, -RZ, R31.H1_H1 ;  /* 0x3000001fff1f7230 */ /* 0x000fe40000004100 */
[--C-:B------:R-:W-:Y:S02]  /*6f50*/  HADD2.F32 R34, -RZ, R37.reuse.H0_H0 ;  /* 0x20000025ff227230 */ /* 0x100fe40000004100 */
[----:B------:R-:W-:Y:S02]  /*6f60*/  HADD2.F32 R35, -RZ, R37.H1_H1 ;  /* 0x30000025ff237230 */ /* 0x000fe40000004100 */
[----:B------:R-:W-:Y:S01]  /*6f70*/  UIADD3 UR4, UPT, UPT, UR4, 0xb0, URZ ;  /* 0x000000b004047890 */ /* 0x000fe2000fffe0ff */
[--C-:B------:R-:W-:Y:S02]  /*6f80*/  HADD2.F32 R36, -RZ, R38.reuse.H0_H0 ;  /* 0x20000026ff247230 */ /* 0x100fe40000004100 */
[----:B------:R-:W-:Y:S01]  /*6f90*/  HADD2.F32 R37, -RZ, R38.H1_H1 ;  /* 0x30000026ff257230 */ /* 0x000fe20000004100 */
[----:B------:R-:W-:Y:S01]  /*6fa0*/  UPRMT UR4, UR54, 0x654, UR4 ;  /* 0x0000065436047896 */ /* 0x000fe20008000004 */
[--C-:B------:R-:W-:Y:S02]  /*6fb0*/  HADD2.F32 R38, -RZ, R39.reuse.H0_H0 ;  /* 0x20000027ff267230 */ /* 0x100fe40000004100 */
[----:B------:R-:W-:Y:S02]  /*6fc0*/  HADD2.F32 R39, -RZ, R39.H1_H1 ;  /* 0x30000027ff277230 */ /* 0x000fe40000004100 */
[C---:B-1----:R-:W-:Y:S01]  /*6fd0*/  FMUL R4, R24.reuse, R4 ;  /* 0x0000000418047220 */ /* 0x042fe20000400000 */
[C---:B------:R-:W-:Y:S01]  /*6fe0*/  FMUL R5, R24.reuse, R5 ;  /* 0x0000000518057220 */ /* 0x040fe20000400000 */
[C---:B------:R-:W-:Y:S01]  /*6ff0*/  FMUL R6, R24.reuse, R6 ;  /* 0x0000000618067220 */ /* 0x040fe20000400000 */
[----:B------:R-:W-:Y:S01]  /*7000*/  FMUL R7, R24, R7 ;  /* 0x0000000718077220 */ /* 0x000fe20000400000 */
[----:B------:R-:W-:Y:S01]  /*7010*/  SYNCS.ARRIVE.TRANS64.RED.A1T0 RZ, [UR4], RZ ;  /* 0x000000ffffff79a7 */ /* 0x000fe20008100404 */
[C---:B------:R-:W-:Y:S01]  /*7020*/  FFMA R4, R26.reuse, R20, R4 ;  /* 0x000000141a047223 */ /* 0x040fe20000000004 */
[C---:B------:R-:W-:Y:S01]  /*7030*/  FFMA R5, R26.reuse, R21, R5 ;  /* 0x000000151a057223 */ /* 0x040fe20000000005 */
[C---:B------:R-:W-:Y:S01]  /*7040*/  FFMA R6, R26.reuse, R25, R6 ;  /* 0x000000191a067223 */ /* 0x040fe20000000006 */
[----:B------:R-:W-:Y:S01]  /*7050*/  FFMA R7, R26, R27, R7 ;  /* 0x0000001b1a077223 */ /* 0x000fe20000000007 */
[C---:B------:R-:W-:Y:S01]  /*7060*/  FMUL R8, R24.reuse, R8 ;  /* 0x0000000818087220 */ /* 0x040fe20000400000 */
[C---:B------:R-:W-:Y:S01]  /*7070*/  FMUL R9, R24.reuse, R9 ;  /* 0x0000000918097220 */ /* 0x040fe20000400000 */
[----:B------:R-:W-:Y:S01]  /*7080*/  F2FP.F16.F32.PACK_AB R4, R5, R4 ;  /* 0x000000040504723e */ /* 0x000fe200000000ff */
[----:B------:R-:W-:Y:S01]  /*7090*/  FMUL R10, R24, R10 ;  /* 0x0000000a180a7220 */ /* 0x000fe20000400000 */
[----:B------:R-:W-:Y:S01]  /*70a0*/  F2FP.F16.F32.PACK_AB R5, R7, R6 ;  /* 0x000000060705723e */ /* 0x000fe200000000ff */
[C---:B------:R-:W-:Y:S01]  /*70b0*/  FFMA R8, R26.reuse, R28, R8 ;  /* 0x0000001c1a087223 */ /* 0x040fe20000000008 */
[----:B------:R-:W-:Y:S01]  /*70c0*/  FFMA R9, R26, R29, R9 ;  /* 0x0000001d1a097223 */ /* 0x000fe20000000009 */
[C---:B------:R-:W-:Y:S01]  /*70d0*/  FMUL R11, R24.reuse, R11 ;  /* 0x0000000b180b7220 */ /* 0x040fe20000400000 */
[C---:B------:R-:W-:Y:S01]  /*70e0*/  FMUL R0, R24.reuse, R12 ;  /* 0x0000000c18007220 */ /* 0x040fe20000400000 */
[----:B------:R-:W-:Y:S01]  /*70f0*/  FMUL R2, R24, R13 ;  /* 0x0000000d18027220 */ /* 0x000fe20000400000 */
[----:B------:R-:W-:Y:S01]  /*7100*/  FFMA R10, R26, R30, R10 ;  /* 0x0000001e1a0a7223 */ /* 0x000fe2000000000a */
[----:B------:R-:W-:Y:S01]  /*7110*/  FMUL R3, R24, R14 ;  /* 0x0000000e18037220 */ /* 0x000fe20000400000 */
[----:B------:R-:W-:Y:S01]  /*7120*/  F2FP.F16.F32.PACK_AB R6, R9, R8 ;  /* 0x000000080906723e */ /* 0x000fe200000000ff */
[----:B------:R-:W-:Y:S01]  /*7130*/  FFMA R11, R26, R31, R11 ;  /* 0x0000001f1a0b7223 */ /* 0x000fe2000000000b */
[C---:B------:R-:W-:Y:S01]  /*7140*/  FMUL R15, R24.reuse, R15 ;  /* 0x0000000f180f7220 */ /* 0x040fe20000400000 */
[----:B------:R-:W-:Y:S01]  /*7150*/  FMUL R12, R24, R16 ;  /* 0x00000010180c7220 */ /* 0x000fe20000400000 */
[----:B------:R-:W-:Y:S01]  /*7160*/  FFMA R0, R26, R32, R0 ;  /* 0x000000201a007223 */ /* 0x000fe20000000000 */
[----:B------:R-:W-:Y:S01]  /*7170*/  MOV R8, UR45 ;  /* 0x0000002d00087c02 */ /* 0x000fe20008000f00 */
[----:B------:R-:W-:Y:S01]  /*7180*/  FMUL R13, R24, R17 ;  /* 0x00000011180d7220 */ /* 0x000fe20000400000 */
[----:B------:R-:W-:Y:S01]  /*7190*/  FFMA R2, R26, R33, R2 ;  /* 0x000000211a027223 */ /* 0x000fe20000000002 */
[----:B------:R-:W-:Y:S01]  /*71a0*/  FMUL R14, R24, R18 ;  /* 0x00000012180e7220 */ /* 0x000fe20000400000 */
[C---:B------:R-:W-:Y:S01]  /*71b0*/  FFMA R3, R26.reuse, R34, R3 ;  /* 0x000000221a037223 */ /* 0x040fe20000000003 */
[----:B------:R-:W-:Y:S01]  /*71c0*/  FFMA R15, R26, R35, R15 ;  /* 0x000000231a0f7223 */ /* 0x000fe2000000000f */
[----:B------:R-:W-:Y:S01]  /*71d0*/  FMUL R19, R24, R19 ;  /* 0x0000001318137220 */ /* 0x000fe20000400000 */
[----:B------:R-:W-:Y:S01]  /*71e0*/  FFMA R12, R26, R36, R12 ;  /* 0x000000241a0c7223 */ /* 0x000fe2000000000c */
        /* <DEDUP_REMOVED lines=22> */
[----:B------:R-:W-:Y:S02]  /*7350*/  ULEA UR5, UR45, UR44, 0xc ;  /* 0x0000002c2d057291 */ /* 0x000fe4000f8e60ff */
[----:B------:R-:W-:Y:S02]  /*7360*/  UIADD3 UR9, UPT, UPT, UR49, 0x20, URZ ;  /* 0x0000002031097890 */ /* 0x000fe4000fffe0ff */
[----:B------:R-:W-:Y:S01]  /*7370*/  UIADD3 UR8, UPT, UPT, UR5, 0x200, URZ ;  /* 0x0000020005087890 */ /* 0x000fe2000fffe0ff */
[----:B------:R-:W-:Y:S01]  /*7380*/  UMOV UR10, UR50 ;  /* 0x00000032000a7c82 */ /* 0x000fe20008000000 */
[----:B------:R-:W-:Y:S01]  /*7390*/  UMOV UR11, UR36 ;  /* 0x00000024000b7c82 */ /* 0x000fe20008000000 */
[----:B--2---:R-:W-:Y:S04]  /*73a0*/  UIADD3 UR4, UP0, UPT, UR6, 0x680, URZ ;  /* 0x0000068006047890 */ /* 0x004fe8000ff1e0ff */
[----:B------:R-:W-:Y:S09]  /*73b0*/  UIADD3.X UR5, UPT, UPT, URZ, UR7, URZ, UP0, !UPT ;  /* 0x00000007ff057290 */ /* 0x000ff200087fe4ff */
[----:B------:R2:W-:Y:S02]  /*73c0*/  UTMASTG.3D [UR8], [UR4] ;  /* 0x00000008040073b5 */ /* 0x0005e40008010000 */
[----:B--2---:R0:W-:Y:S02]  /*73d0*/  UTMACMDFLUSH ;  /* 0x00000000000079b7 */ /* 0x0041e40000000000 */
.L_x_112:
[----:B------:R-:W-:Y:S05]  /*73e0*/  BSYNC.RECONVERGENT B0 ;  /* 0x0000000000007941 */ /* 0x000fea0003800200 */
.L_x_111:
[----:B------:R-:W-:Y:S01]  /*73f0*/  UIADD3 UR4, UPT, UPT, UR45, 0x1, URZ ;  /* 0x000000012d047890 */ /* 0x000fe2000fffe0ff */
[----:B------:R-:W-:Y:S03]  /*7400*/  BSSY.RECONVERGENT B0, `(.L_x_113) ;  /* 0x0000008000007945 */ /* 0x000fe60003800200 */
[----:B------:R-:W-:Y:S04]  /*7410*/  UISETP.NE.AND UP0, UPT, UR4, 0x3, UPT ;  /* 0x000000030400788c */ /* 0x000fe8000bf05270 */
[----:B------:R-:W-:Y:S02]  /*7420*/  UISETP.EQ.XOR UP1, UPT, UR47, 0x3, !UP0 ;  /* 0x000000032f00788c */ /* 0x000fe4000c722a70 */
[----:B------:R-:W-:Y:S02]  /*7430*/  USEL UR46, UR4, URZ, UP0 ;  /* 0x000000ff042e7287 */ /* 0x000fe40008000000 */
[----:B------:R-:W-:Y:S04]  /*7440*/  USEL UR5, URZ, 0x1, !UP1 ;  /* 0x00000001ff057887 */ /* 0x000fe8000c800000 */
[----:B------:R-:W-:Y:S01]  /*7450*/  ULOP3.LUT UR55, UR55, UR5, URZ, 0x3c, !UPT ;  /* 0x0000000537377292 */ /* 0x000fe2000f8e3cff */
[----:B------:R-:W-:Y:S11]  /*7460*/  @P0 BRA `(.L_x_114) ;  /* 0x0000000000040947 */ /* 0x000ff60003800000 */
[----:B------:R-:W-:Y:S04]  /*7470*/  DEPBAR.LE SB0, 0x1 ;  /* 0x000080400000791a */ /* 0x000fe80000000000 */
.L_x_114:
[----:B------:R-:W-:Y:S05]  /*7480*/  BSYNC.RECONVERGENT B0 ;  /* 0x0000000000007941 */ /* 0x000fea0003800200 */
.L_x_113:
[----:B------:R-:W-:Y:S01]  /*7490*/  BAR.SYNC.DEFER_BLOCKING 0x1, 0x80 ;  /* 0x0042000000007b1d */ /* 0x000fe20000010000 */
[----:B------:R-:W-:Y:S01]  /*74a0*/  UISETP.NE.AND UP0, UPT, UR53, -0x2, UPT ;  /* 0xfffffffe3500788c */ /* 0x000fe2000bf05270 */
[----:B------:R-:W-:Y:S08]  /*74b0*/  IADD3 R22, PT, PT, R22, 0x1, RZ ;  /* 0x0000000116167810 */ /* 0x000ff00007ffe0ff */
[----:B------:R-:W-:Y:S05]  /*74c0*/  BRA.U !UP0, `(.L_x_115) ;  /* 0x0000000108287547 */ /* 0x000fea000b800000 */
[----:B------:R-:W-:Y:S01]  /*74d0*/  ISETP.NE.AND P0, PT, R61, RZ, PT ;  /* 0x000000ff3d00720c */ /* 0x000fe20003f05270 */
[----:B------:R-:W-:Y:S01]  /*74e0*/  IMAD.U32 R2, RZ, RZ, UR52 ;  /* 0x00000034ff027e24 */ /* 0x000fe2000f8e00ff */
[----:B------:R-:W-:Y:S01]  /*74f0*/  UIADD3 UR4, UPT, UPT, UR52, 0x1, URZ ;  /* 0x0000000134047890 */ /* 0x000fe2000fffe0ff */
[----:B------:R-:W-:Y:S03]  /*7500*/  IMAD.U32 R0, RZ, RZ, UR54 ;  /* 0x00000036ff007e24 */ /* 0x000fe6000f8e00ff */
[----:B------:R-:W-:Y:S04]  /*7510*/  UISETP.NE.AND UP0, UPT, UR4, 0x3, UPT ;  /* 0x000000030400788c */ /* 0x000fe8000bf05270 */
[----:B------:R-:W-:Y:S03]  /*7520*/  USEL UR52, UR4, URZ, UP0 ;  /* 0x000000ff04347287 */ /* 0x000fe60008000000 */
[----:B------:R-:W-:Y:S05]  /*7530*/  @P0 LEA R2, R2, UR44, 0x3 ;  /* 0x0000002c02020c11 */ /* 0x000fea000f8e18ff */
[----:B------:R-:W-:Y:S05]  /*7540*/  @P0 VIADD R2, R2, 0x48 ;  /* 0x0000004802020836 */ /* 0x000fea0000000000 */
[----:B------:R-:W-:Y:S04]  /*7550*/  @P0 PRMT R0, R0, 0x654, R2 ;  /* 0x0000065400000816 */ /* 0x000fe80000000002 */
[----:B------:R2:W-:Y:S03]  /*7560*/  @P0 SYNCS.ARRIVE.TRANS64.RED.A1T0 RZ, [R0+URZ], RZ ;  /* 0x000000ff00ff09a7 */ /* 0x0005e600081004ff */
.L_x_115:
[----:B------:R-:W-:Y:S01]  /*7570*/  R2UR UR6, R60 ;  /* 0x000000003c0672ca */ /* 0x000fe200000e0000 */
[----:B------:R-:W-:Y:S01]  /*7580*/  UIADD3 UR53, UPT, UPT, UR53, 0x2, URZ ;  /* 0x0000000235357890 */ /* 0x000fe2000fffe0ff */
[----:B------:R-:W-:Y:S02]  /*7590*/  R2UR UR5, R47 ;  /* 0x000000002f0572ca */ /* 0x000fe400000e0000 */
[----:B------:R-:W-:Y:S02]  /*75a0*/  R2UR UR4, R48 ;  /* 0x00000000300472ca */ /* 0x000fe400000e0000 */
[----:B------:R-:W-:Y:S02]  /*75b0*/  R2UR UR36, R58 ;  /* 0x000000003a2472ca */ /* 0x000fe400000e0000 */
[----:B------:R-:W-:Y:S02]  /*75c0*/  ISETP.NE.AND P0, PT, R51, 0x2, PT ;  /* 0x000000023300780c */ /* 0x000fe40003f05270 */
[----:B------:R-:W-:Y:S02]  /*75d0*/  ISETP.NE.AND P1, PT, R22, 0x4, PT ;  /* 0x000000041600780c */ /* 0x000fe40003f25270 */
[----:B------:R-:W-:Y:S01]  /*75e0*/  SEL R2, RZ, 0x1, P0 ;  /* 0x00000001ff027807 */ /* 0x000fe20000000000 */
[----:B------:R-:W-:Y:S01]  /*75f0*/  UISETP.NE.AND UP0, UPT, UR6, URZ, UPT ;  /* 0x000000ff0600728c */ /* 0x000fe2000bf05270 */
[----:B--2---:R-:W-:Y:S01]  /*7600*/  SEL R0, RZ, 0x1, P1 ;  /* 0x00000001ff007807 */ /* 0x004fe20000800000 */
[----:B------:R-:W-:Y:S01]  /*7610*/  UIADD3 UR27, UPT, UPT, UR37, UR5, URZ ;  /* 0x00000005251b7290 */ /* 0x000fe2000fffe0ff */
[----:B------:R-:W-:Y:S01]  /*7620*/  LOP3.LUT R52, R52, R2, RZ, 0x3c, !PT ;  /* 0x0000000234347212 */ /* 0x000fe200078e3cff */
[----:B------:R-:W-:Y:S01]  /*7630*/  UIADD3 UR26, UPT, UPT, UR38, UR4, URZ ;  /* 0x00000004261a7290 */ /* 0x000fe2000fffe0ff */
[----:B------:R-:W-:Y:S02]  /*7640*/  LOP3.LUT R53, R53, R0, RZ, 0x3c, !PT ;  /* 0x0000000035357212 */ /* 0x000fe400078e3cff */
[----:B------:R-:W-:Y:S02]  /*7650*/  SEL R51, R51, RZ, P0 ;  /* 0x000000ff33337207 */ /* 0x000fe40000000000 */
[----:B------:R-:W-:Y:S01]  /*7660*/  SEL R22, R22, RZ, P1 ;  /* 0x000000ff16167207 */ /* 0x000fe20000800000 */
[----:B------:R-:W-:Y:S06]  /*7670*/  BRA.U UP0, `(.L_x_116) ;  /* 0xffffffdd005c7547 */ /* 0x000fec000b83ffff */
[----:B------:R-:W-:-:S13]  /*7680*/  R2UR UR4, R49 ;  /* 0x00000000310472ca */ /* 0x000fda00000e0000 */
[----:B------:R-:W-:-:S09]  /*7690*/  UISETP.NE.AND UP0, UPT, UR4, URZ, UPT ;  /* 0x000000ff0400728c */ /* 0x000fd2000bf05270 */
[----:B------:R-:W-:Y:S05]  /*76a0*/  BRA.U !UP0, `(.L_x_117) ;  /* 0x0000000108487547 */ /* 0x000fea000b800000 */
[----:B------:R-:W2:Y:S02]  /*76b0*/  LDCU.64 UR4, c[0x0][0x890] ;  /* 0x00011200ff0477ac */ /* 0x000ea40008000a00 */
[----:B--2---:R-:W-:-:S04]  /*76c0*/  UISETP.NE.U32.AND UP0, UPT, UR4, URZ, UPT ;  /* 0x000000ff0400728c */ /* 0x004fc8000bf05070 */
[----:B------:R-:W-:-:S09]  /*76d0*/  UISETP.NE.AND.EX UP0, UPT, UR5, URZ, UPT, UP0 ;  /* 0x000000ff0500728c */ /* 0x000fd2000bf05300 */
[----:B------:R-:W-:Y:S05]  /*76e0*/  BRA.U UP0, `(.L_x_118) ;  /* 0x00000001000c7547 */ /* 0x000fea000b800000 */
[----:B------:R-:W-:-:S13]  /*76f0*/  FSETP.NEU.AND P0, PT, R26, RZ, PT ;  /* 0x000000ff1a00720b */ /* 0x000fda0003f0d000 */
[----:B------:R-:W-:Y:S05]  /*7700*/  @!P0 EXIT ;  /* 0x000000000000894d */ /* 0x000fea0003800000 */
[----:B------:R-:W-:Y:S05]  /*7710*/  BRA `(.L_x_117) ;  /* 0x00000000002c7947 */ /* 0x000fea0003800000 */
.L_x_118:
[----:B------:R-:W-:Y:S01]  /*7720*/  ISETP.NE.AND P0, PT, R50, RZ, PT ;  /* 0x000000ff3200720c */ /* 0x000fe20003f05270 */
[----:B------:R-:W-:-:S12]  /*7730*/  BSSY.RECONVERGENT B0, `(.L_x_117) ;  /* 0x0000009000007945 */ /* 0x000fd80003800200 */
[----:B------:R-:W-:Y:S05]  /*7740*/  @P0 BRA `(.L_x_119) ;  /* 0x0000000000140947 */ /* 0x000fea0003800000 */
[----:B------:R-:W2:Y:S02]  /*7750*/  LDCU.64 UR4, c[0x0][0x888] ;  /* 0x00011100ff0477ac */ /* 0x000ea40008000a00 */
[----:B--2---:R-:W-:-:S04]  /*7760*/  ISETP.NE.U32.AND P0, PT, RZ, UR4, PT ;  /* 0x00000004ff007c0c */ /* 0x004fc8000bf05070 */
[----:B------:R-:W-:-:S13]  /*7770*/  ISETP.NE.AND.EX P0, PT, RZ, UR5, PT, P0 ;  /* 0x00000005ff007c0c */ /* 0x000fda000bf05300 */
[----:B------:R-:W-:Y:S05]  /*7780*/  @!P0 EXIT ;  /* 0x000000000000894d */ /* 0x000fea0003800000 */
[----:B------:R-:W-:Y:S05]  /*7790*/  BRA `(.L_x_120) ;  /* 0x0000000000087947 */ /* 0x000fea0003800000 */
.L_x_119:
[----:B------:R-:W-:-:S13]  /*77a0*/  FSETP.NEU.AND P0, PT, R26, RZ, PT ;  /* 0x000000ff1a00720b */ /* 0x000fda0003f0d000 */
[----:B------:R-:W-:Y:S05]  /*77b0*/  @!P0 EXIT ;  /* 0x000000000000894d */ /* 0x000fea0003800000 */
.L_x_120:
[----:B------:R-:W-:Y:S05]  /*77c0*/  BSYNC.RECONVERGENT B0 ;  /* 0x0000000000007941 */ /* 0x000fea0003800200 */
.L_x_117:
[----:B------:R-:W-:Y:S01]  /*77d0*/  ULEA UR4, UR52, UR44, 0x3 ;  /* 0x0000002c34047291 */ /* 0x000fe2000f8e18ff */
[----:B------:R-:W-:-:S04]  /*77e0*/  DEPBAR.LE SB0, 0x0 ;  /* 0x000080000000791a */ /* 0x000fc80000000000 */
[----:B------:R-:W-:-:S04]  /*77f0*/  UIADD3 UR4, UPT, UPT, UR4, 0x48, URZ ;  /* 0x0000004804047890 */ /* 0x000fc8000fffe0ff */
[----:B------:R-:W-:-:S09]  /*7800*/  UPRMT UR4, UR54, 0x654, UR4 ;  /* 0x0000065436047896 */ /* 0x000fd20008000004 */
[----:B------:R-:W-:Y:S01]  /*7810*/  SYNCS.ARRIVE.TRANS64.RED.A1T0 RZ, [UR4], RZ ;  /* 0x000000ffffff79a7 */ /* 0x000fe20008100404 */
[----:B------:R-:W-:Y:S05]  /*7820*/  EXIT ;  /* 0x000000000000794d */ /* 0x000fea0003800000 */
.L_x_24:
[----:B---3--:R3:W4:Y:S02]  /*7830*/  SYNCS.PHASECHK.TRANS64.TRYWAIT P0, [R0+URZ+0xe0], R2 ;  /* 0x0000e002000075a7 */ /* 0x00872400080011ff */
[----:B----4-:R-:W-:Y:S05]  /*7840*/  @!P0 NANOSLEEP.SYNCS 0x989680 ;  /* 0x009896800000895d */ /* 0x010fea0003900000 */
[----:B------:R-:W4:Y:S02]  /*7850*/  @!P0 SYNCS.PHASECHK.TRANS64 P0, [R0+URZ+0xe0], R2 ;  /* 0x0000e002000085a7 */ /* 0x000f2400080010ff */
[----:B----4-:R-:W-:Y:S05]  /*7860*/  @!P0 BRA `(.L_x_24) ;  /* 0xfffffffc00f08947 */ /* 0x010fea000383ffff */
[----:B------:R-:W-:Y:S05]  /*7870*/  BRA `(.L_x_121) ;  /* 0xffffff9c00f47947 */ /* 0x000fea000383ffff */
.L_x_27:
[----:B--2---:R-:W-:-:S07]  /*7880*/  MOV R0, UR33 ;  /* 0x0000002100007c02 */ /* 0x004fce0008000f00 */
.L_x_122:
[----:B--2---:R2:W3:Y:S02]  /*7890*/  SYNCS.PHASECHK.TRANS64.TRYWAIT P0, [R0+URZ+0x18], R3 ;  /* 0x00001803000075a7 */ /* 0x0044e400080011ff */
[----:B---3--:R-:W-:Y:S05]  /*78a0*/  @!P0 NANOSLEEP.SYNCS 0x989680 ;  /* 0x009896800000895d */ /* 0x008fea0003900000 */
[----:B------:R-:W3:Y:S02]  /*78b0*/  @!P0 SYNCS.PHASECHK.TRANS64 P0, [R0+URZ+0x18], R3 ;  /* 0x00001803000085a7 */ /* 0x000ee400080010ff */
[----:B---3--:R-:W-:Y:S05]  /*78c0*/  @!P0 BRA `(.L_x_122) ;  /* 0xfffffffc00f08947 */ /* 0x008fea000383ffff */
[----:B------:R-:W-:Y:S05]  /*78d0*/  BRA `(.L_x_26) ;  /* 0xffffffa0003c7947 */ /* 0x000fea000383ffff */
.L_x_34:
[----:B-1----:R-:W-:-:S07]  /*78e0*/  MOV R0, UR33 ;  /* 0x0000002100007c02 */ /* 0x002fce0008000f00 */
.L_x_123:
[----:B-1----:R1:W2:Y:S02]  /*78f0*/  SYNCS.PHASECHK.TRANS64.TRYWAIT P0, [R0+URZ+0x18], R3 ;  /* 0x00001803000075a7 */ /* 0x0022a400080011ff */
[----:B--2---:R-:W-:Y:S05]  /*7900*/  @!P0 NANOSLEEP.SYNCS 0x989680 ;  /* 0x009896800000895d */ /* 0x004fea0003900000 */
[----:B------:R-:W2:Y:S02]  /*7910*/  @!P0 SYNCS.PHASECHK.TRANS64 P0, [R0+URZ+0x18], R3 ;  /* 0x00001803000085a7 */ /* 0x000ea400080010ff */
[----:B--2---:R-:W-:Y:S05]  /*7920*/  @!P0 BRA `(.L_x_123) ;  /* 0xfffffffc00f08947 */ /* 0x004fea000383ffff */
[----:B------:R-:W-:Y:S05]  /*7930*/  BRA `(.L_x_33) ;  /* 0xffffffa4002c7947 */ /* 0x000fea000383ffff */
.L_x_39:
[----:B-1----:R1:W2:Y:S02]  /*7940*/  SYNCS.PHASECHK.TRANS64.TRYWAIT P0, [R3+URZ+0x70], R0 ;  /* 0x00007000030075a7 */ /* 0x0022a400080011ff */
[----:B--2---:R-:W-:Y:S05]  /*7950*/  @!P0 NANOSLEEP.SYNCS 0x989680 ;  /* 0x009896800000895d */ /* 0x004fea0003900000 */
[----:B------:R-:W2:Y:S02]  /*7960*/  @!P0 SYNCS.PHASECHK.TRANS64 P0, [R3+URZ+0x70], R0 ;  /* 0x00007000030085a7 */ /* 0x000ea400080010ff */
[----:B--2---:R-:W-:Y:S05]  /*7970*/  @!P0 BRA `(.L_x_39) ;  /* 0xfffffffc00f08947 */ /* 0x004fea000383ffff */
[----:B------:R-:W-:Y:S05]  /*7980*/  BRA `(.L_x_124) ;  /* 0xffffffa400fc7947 */ /* 0x000fea000383ffff */
.L_x_43:
[----:B------:R-:W-:-:S07]  /*7990*/  MOV R0, UR4 ;  /* 0x0000000400007c02 */ /* 0x000fce0008000f00 */
.L_x_125:
[----:B-1----:R1:W2:Y:S02]  /*79a0*/  SYNCS.PHASECHK.TRANS64.TRYWAIT P0, [R0+URZ], R2 ;  /* 0x00000002000075a7 */ /* 0x0022a400080011ff */
[----:B--2---:R-:W-:Y:S05]  /*79b0*/  @!P0 NANOSLEEP.SYNCS 0x989680 ;  /* 0x009896800000895d */ /* 0x004fea0003900000 */
[----:B------:R-:W2:Y:S02]  /*79c0*/  @!P0 SYNCS.PHASECHK.TRANS64 P0, [R0+URZ], R2 ;  /* 0x00000002000085a7 */ /* 0x000ea400080010ff */
[----:B--2---:R-:W-:Y:S05]  /*79d0*/  @!P0 BRA `(.L_x_125) ;  /* 0xfffffffc00f08947 */ /* 0x004fea000383ffff */
[----:B------:R-:W-:Y:S05]  /*79e0*/  BRA `(.L_x_126) ;  /* 0xffffffac00a87947 */ /* 0x000fea000383ffff */
.L_x_44:
[----:B------:R-:W-:-:S07]  /*79f0*/  MOV R0, UR5 ;  /* 0x0000000500007c02 */ /* 0x000fce0008000f00 */
.L_x_127:
[----:B-1----:R1:W2:Y:S02]  /*7a00*/  SYNCS.PHASECHK.TRANS64.TRYWAIT P0, [R0+URZ], R2 ;  /* 0x00000002000075a7 */ /* 0x0022a400080011ff */
[----:B--2---:R-:W-:Y:S05]  /*7a10*/  @!P0 NANOSLEEP.SYNCS 0x989680 ;  /* 0x009896800000895d */ /* 0x004fea0003900000 */
[----:B------:R-:W2:Y:S02]  /*7a20*/  @!P0 SYNCS.PHASECHK.TRANS64 P0, [R0+URZ], R2 ;  /* 0x00000002000085a7 */ /* 0x000ea400080010ff */
[----:B--2---:R-:W-:Y:S05]  /*7a30*/  @!P0 BRA `(.L_x_127) ;  /* 0xfffffffc00f08947 */ /* 0x004fea000383ffff */
[----:B------:R-:W-:Y:S05]  /*7a40*/  BRA `(.L_x_128) ;  /* 0xffffffac00b47947 */ /* 0x000fea000383ffff */
.L_x_47:
[----:B--2---:R2:W3:Y:S02]  /*7a50*/  SYNCS.PHASECHK.TRANS64.TRYWAIT P0, [R2+URZ+0xd0], R4 ;  /* 0x0000d004020075a7 */ /* 0x0044e400080011ff */
[----:B---3--:R-:W-:Y:S05]  /*7a60*/  @!P0 NANOSLEEP.SYNCS 0x989680 ;  /* 0x009896800000895d */ /* 0x008fea0003900000 */
[----:B------:R-:W3:Y:S02]  /*7a70*/  @!P0 SYNCS.PHASECHK.TRANS64 P0, [R2+URZ+0xd0], R4 ;  /* 0x0000d004020085a7 */ /* 0x000ee400080010ff */
[----:B---3--:R-:W-:Y:S05]  /*7a80*/  @!P0 BRA `(.L_x_47) ;  /* 0xfffffffc00f08947 */ /* 0x008fea000383ffff */
[----:B------:R-:W-:Y:S05]  /*7a90*/  BRA `(.L_x_129) ;  /* 0xffffffb000107947 */ /* 0x000fea000383ffff */
.L_x_48:
[----:B------:R-:W-:-:S07]  /*7aa0*/  MOV R2, UR4 ;  /* 0x0000000400027c02 */ /* 0x000fce0008000f00 */
.L_x_130:
[----:B--2---:R2:W3:Y:S02]  /*7ab0*/  SYNCS.PHASECHK.TRANS64.TRYWAIT P0, [R2+URZ+0x80], R5 ;  /* 0x00008005020075a7 */ /* 0x0044e400080011ff */
[----:B---3--:R-:W-:Y:S05]  /*7ac0*/  @!P0 NANOSLEEP.SYNCS 0x989680 ;  /* 0x009896800000895d */ /* 0x008fea0003900000 */
[----:B------:R-:W3:Y:S02]  /*7ad0*/  @!P0 SYNCS.PHASECHK.TRANS64 P0, [R2+URZ+0x80], R5 ;  /* 0x00008005020085a7 */ /* 0x000ee400080010ff */
[----:B---3--:R-:W-:Y:S05]  /*7ae0*/  @!P0 BRA `(.L_x_130) ;  /* 0xfffffffc00f08947 */ /* 0x008fea000383ffff */
[----:B------:R-:W-:Y:S05]  /*7af0*/  BRA `(.L_x_131) ;  /* 0xffffffb000207947 */ /* 0x000fea000383ffff */
.L_x_49:
[----:B--2---:R2:W3:Y:S02]  /*7b00*/  SYNCS.PHASECHK.TRANS64.TRYWAIT P1, [R2+URZ+0x70], R4 ;  /* 0x00007004020075a7 */ /* 0x0044e400080211ff */
[----:B---3--:R-:W-:Y:S05]  /*7b10*/  @!P1 NANOSLEEP.SYNCS 0x989680 ;  /* 0x009896800000995d */ /* 0x008fea0003900000 */
[----:B------:R-:W3:Y:S02]  /*7b20*/  @!P1 SYNCS.PHASECHK.TRANS64 P1, [R2+URZ+0x70], R4 ;  /* 0x00007004020095a7 */ /* 0x000ee400080210ff */
[----:B---3--:R-:W-:Y:S05]  /*7b30*/  @!P1 BRA `(.L_x_49) ;  /* 0xfffffffc00f09947 */ /* 0x008fea000383ffff */
[----:B------:R-:W-:Y:S05]  /*7b40*/  BRA `(.L_x_132) ;  /* 0xffffffb000507947 */ /* 0x000fea000383ffff */
.L_x_52:
[----:B------:R-:W-:-:S07]  /*7b50*/  MOV R0, UR4 ;  /* 0x0000000400007c02 */ /* 0x000fce0008000f00 */
.L_x_133:
[----:B--2---:R2:W3:Y:S02]  /*7b60*/  SYNCS.PHASECHK.TRANS64.TRYWAIT P0, [R0+URZ+0x80], R2 ;  /* 0x00008002000075a7 */ /* 0x0044e400080011ff */
[----:B---3--:R-:W-:Y:S05]  /*7b70*/  @!P0 NANOSLEEP.SYNCS 0x989680 ;  /* 0x009896800000895d */ /* 0x008fea0003900000 */
[----:B------:R-:W3:Y:S02]  /*7b80*/  @!P0 SYNCS.PHASECHK.TRANS64 P0, [R0+URZ+0x80], R2 ;  /* 0x00008002000085a7 */ /* 0x000ee400080010ff */
[----:B---3--:R-:W-:Y:S05]  /*7b90*/  @!P0 BRA `(.L_x_133) ;  /* 0xfffffffc00f08947 */ /* 0x008fea000383ffff */
[----:B------:R-:W-:Y:S05]  /*7ba0*/  BRA `(.L_x_51) ;  /* 0xffffffb000a47947 */ /* 0x000fea000383ffff */
.L_x_59:
[----:B-1----:R1:W2:Y:S02]  /*7bb0*/  SYNCS.PHASECHK.TRANS64.TRYWAIT P1, [R0+URZ+0x70], R2 ;  /* 0x00007002000075a7 */ /* 0x0022a400080211ff */
[----:B--2---:R-:W-:Y:S05]  /*7bc0*/  @!P1 NANOSLEEP.SYNCS 0x989680 ;  /* 0x009896800000995d */ /* 0x004fea0003900000 */
[----:B------:R-:W2:Y:S02]  /*7bd0*/  @!P1 SYNCS.PHASECHK.TRANS64 P1, [R0+URZ+0x70], R2 ;  /* 0x00007002000095a7 */ /* 0x000ea400080210ff */
[----:B--2---:R-:W-:Y:S05]  /*7be0*/  @!P1 BRA `(.L_x_59) ;  /* 0xfffffffc00f09947 */ /* 0x004fea000383ffff */
[----:B------:R-:W-:Y:S05]  /*7bf0*/  BRA `(.L_x_134) ;  /* 0xffffffb800387947 */ /* 0x000fea000383ffff */
.L_x_60:
[----:B------:R-:W-:-:S07]  /*7c00*/  MOV R2, UR46 ;  /* 0x0000002e00027c02 */ /* 0x000fce0008000f00 */
.L_x_135:
[----:B-1----:R1:W2:Y:S02]  /*7c10*/  SYNCS.PHASECHK.TRANS64.TRYWAIT P0, [R2+URZ+0xb0], R0 ;  /* 0x0000b000020075a7 */ /* 0x0022a400080011ff */
[----:B--2---:R-:W-:Y:S05]  /*7c20*/  @!P0 NANOSLEEP.SYNCS 0x989680 ;  /* 0x009896800000895d */ /* 0x004fea0003900000 */
[----:B------:R-:W2:Y:S02]  /*7c30*/  @!P0 SYNCS.PHASECHK.TRANS64 P0, [R2+URZ+0xb0], R0 ;  /* 0x0000b000020085a7 */ /* 0x000ea400080010ff */
[----:B--2---:R-:W-:Y:S05]  /*7c40*/  @!P0 BRA `(.L_x_135) ;  /* 0xfffffffc00f08947 */ /* 0x004fea000383ffff */
[----:B------:R-:W-:Y:S05]  /*7c50*/  BRA `(.L_x_136) ;  /* 0xffffffb800887947 */ /* 0x000fea000383ffff */
.L_x_63:
[----:B------:R-:W-:Y:S07]  /*7c60*/  MOV R0, UR7 ;  /* 0x0000000700007c02 */ /* 0x000fee0008000f00 */
.L_x_137:
[----:B-1----:R1:W2:Y:S02]  /*7c70*/  SYNCS.PHASECHK.TRANS64.TRYWAIT P0, [R0+URZ], R2 ;  /* 0x00000002000075a7 */ /* 0x0022a400080011ff */
[----:B--2---:R-:W-:Y:S05]  /*7c80*/  @!P0 NANOSLEEP.SYNCS 0x989680 ;  /* 0x009896800000895d */ /* 0x004fea0003900000 */
[----:B------:R-:W2:Y:S02]  /*7c90*/  @!P0 SYNCS.PHASECHK.TRANS64 P0, [R0+URZ], R2 ;  /* 0x00000002000085a7 */ /* 0x000ea400080010ff */
[----:B--2---:R-:W-:Y:S05]  /*7ca0*/  @!P0 BRA `(.L_x_137) ;  /* 0xfffffffc00f08947 */ /* 0x004fea000383ffff */
[----:B------:R-:W-:Y:S05]  /*7cb0*/  BRA `(.L_x_62) ;  /* 0xffffffb800a47947 */ /* 0x000fea000383ffff */
.L_x_66:
[----:B------:R-:W-:-:S07]  /*7cc0*/  MOV R0, UR4 ;  /* 0x0000000400007c02 */ /* 0x000fce0008000f00 */
.L_x_138:
[----:B--2---:R2:W4:Y:S02]  /*7cd0*/  SYNCS.PHASECHK.TRANS64.TRYWAIT P0, [R0+URZ], R2 ;  /* 0x00000002000075a7 */ /* 0x00452400080011ff */
[----:B----4-:R-:W-:Y:S05]  /*7ce0*/  @!P0 NANOSLEEP.SYNCS 0x989680 ;  /* 0x009896800000895d */ /* 0x010fea0003900000 */
[----:B------:R-:W4:Y:S02]  /*7cf0*/  @!P0 SYNCS.PHASECHK.TRANS64 P0, [R0+URZ], R2 ;  /* 0x00000002000085a7 */ /* 0x000f2400080010ff */
[----:B----4-:R-:W-:Y:S05]  /*7d00*/  @!P0 BRA `(.L_x_138) ;  /* 0xfffffffc00f08947 */ /* 0x010fea000383ffff */
[----:B------:R-:W-:Y:S05]  /*7d10*/  BRA `(.L_x_139) ;  /* 0xffffffbc00d07947 */ /* 0x000fea000383ffff */
.L_x_67:
[----:B------:R-:W-:-:S07]  /*7d20*/  MOV R0, UR5 ;  /* 0x0000000500007c02 */ /* 0x000fce0008000f00 */
.L_x_140:
[----:B-1----:R1:W2:Y:S02]  /*7d30*/  SYNCS.PHASECHK.TRANS64.TRYWAIT P0, [R0+URZ], R3 ;  /* 0x00000003000075a7 */ /* 0x0022a400080011ff */
[----:B--2---:R-:W-:Y:S05]  /*7d40*/  @!P0 NANOSLEEP.SYNCS 0x989680 ;  /* 0x009896800000895d */ /* 0x004fea0003900000 */
[----:B------:R-:W2:Y:S02]  /*7d50*/  @!P0 SYNCS.PHASECHK.TRANS64 P0, [R0+URZ], R3 ;  /* 0x00000003000085a7 */ /* 0x000ea400080010ff */
[----:B--2---:R-:W-:Y:S05]  /*7d60*/  @!P0 BRA `(.L_x_140) ;  /* 0xfffffffc00f08947 */ /* 0x004fea000383ffff */
[----:B------:R-:W-:Y:S05]  /*7d70*/  BRA `(.L_x_141) ;  /* 0xffffffbc00dc7947 */ /* 0x000fea000383ffff */
.L_x_68:
[----:B------:R-:W-:-:S07]  /*7d80*/  MOV R0, UR5 ;  /* 0x0000000500007c02 */ /* 0x000fce0008000f00 */
.L_x_142:
[----:B-1----:R1:W2:Y:S02]  /*7d90*/  SYNCS.PHASECHK.TRANS64.TRYWAIT P0, [R0+URZ], R3 ;  /* 0x00000003000075a7 */ /* 0x0022a400080011ff */
[----:B--2---:R-:W-:Y:S05]  /*7da0*/  @!P0 NANOSLEEP.SYNCS 0x989680 ;  /* 0x009896800000895d */ /* 0x004fea0003900000 */
[----:B------:R-:W2:Y:S02]  /*7db0*/  @!P0 SYNCS.PHASECHK.TRANS64 P0, [R0+URZ], R3 ;  /* 0x00000003000085a7 */ /* 0x000ea400080010ff */
[----:B--2---:R-:W-:Y:S05]  /*7dc0*/  @!P0 BRA `(.L_x_142) ;  /* 0xfffffffc00f08947 */ /* 0x004fea000383ffff */
[----:B------:R-:W-:Y:S05]  /*7dd0*/  BRA `(.L_x_143) ;  /* 0xffffffbc00e87947 */ /* 0x000fea000383ffff */
.L_x_69:
[----:B-1----:R-:W-:-:S07]  /*7de0*/  MOV R0, UR4 ;  /* 0x0000000400007c02 */ /* 0x002fce0008000f00 */
.L_x_144:
[----:B-1----:R1:W2:Y:S02]  /*7df0*/  SYNCS.PHASECHK.TRANS64.TRYWAIT P0, [R0+URZ], R2 ;  /* 0x00000002000075a7 */ /* 0x0022a400080011ff */
[----:B--2---:R-:W-:Y:S05]  /*7e00*/  @!P0 NANOSLEEP.SYNCS 0x989680 ;  /* 0x009896800000895d */ /* 0x004fea0003900000 */
[----:B------:R-:W2:Y:S02]  /*7e10*/  @!P0 SYNCS.PHASECHK.TRANS64 P0, [R0+URZ], R2 ;  /* 0x00000002000085a7 */ /* 0x000ea400080010ff */
[----:B--2---:R-:W-:Y:S05]  /*7e20*/  @!P0 BRA `(.L_x_144) ;  /* 0xfffffffc00f08947 */ /* 0x004fea000383ffff */
[----:B------:R-:W-:Y:S05]  /*7e30*/  BRA `(.L_x_145) ;  /* 0xffffffbc00f47947 */ /* 0x000fea000383ffff */
.L_x_74:
[----:B--2---:R2:W3:Y:S02]  /*7e40*/  SYNCS.PHASECHK.TRANS64.TRYWAIT P0, [R8+URZ+0x70], R0 ;  /* 0x00007000080075a7 */ /* 0x0044e400080011ff */
[----:B---3--:R-:W-:Y:S05]  /*7e50*/  @!P0 NANOSLEEP.SYNCS 0x989680 ;  /* 0x009896800000895d */ /* 0x008fea0003900000 */
[----:B------:R-:W3:Y:S02]  /*7e60*/  @!P0 SYNCS.PHASECHK.TRANS64 P0, [R8+URZ+0x70], R0 ;  /* 0x00007000080085a7 */ /* 0x000ee400080010ff */
[----:B---3--:R-:W-:Y:S05]  /*7e70*/  @!P0 BRA `(.L_x_74) ;  /* 0xfffffffc00f08947 */ /* 0x008fea000383ffff */
[----:B------:R-:W-:Y:S05]  /*7e80*/  BRA `(.L_x_146) ;  /* 0xffffffc400187947 */ /* 0x000fea000383ffff */
.L_x_77:
[----:B--2---:R-:W-:Y:S07]  /*7e90*/  MOV R0, UR24 ;  /* 0x0000001800007c02 */ /* 0x004fee0008000f00 */
.L_x_147:
[----:B--2---:R2:W3:Y:S02]  /*7ea0*/  SYNCS.PHASECHK.TRANS64.TRYWAIT P1, [R0+URZ+0x68], R2 ;  /* 0x00006802000075a7 */ /* 0x0044e400080211ff */
[----:B---3--:R-:W-:Y:S05]  /*7eb0*/  @!P1 NANOSLEEP.SYNCS 0x989680 ;  /* 0x009896800000995d */ /* 0x008fea0003900000 */
[----:B------:R-:W3:Y:S02]  /*7ec0*/  @!P1 SYNCS.PHASECHK.TRANS64 P1, [R0+URZ+0x68], R2 ;  /* 0x00006802000095a7 */ /* 0x000ee400080210ff */
[----:B---3--:R-:W-:Y:S05]  /*7ed0*/  @!P1 BRA `(.L_x_147) ;  /* 0xfffffffc00f09947 */ /* 0x008fea000383ffff */
[----:B------:R-:W-:Y:S05]  /*7ee0*/  BRA `(.L_x_76) ;  /* 0xffffffc800907947 */ /* 0x000fea000383ffff */
.L_x_80:
[----:B------:R-:W-:Y:S07]  /*7ef0*/  MOV R0, UR4 ;  /* 0x0000000400007c02 */ /* 0x000fee0008000f00 */
.L_x_148:
[----:B--2---:R2:W3:Y:S02]  /*7f00*/  SYNCS.PHASECHK.TRANS64.TRYWAIT P0, [R0+URZ+0x48], R2 ;  /* 0x00004802000075a7 */ /* 0x0044e400080011ff */
[----:B---3--:R-:W-:Y:S05]  /*7f10*/  @!P0 NANOSLEEP.SYNCS 0x989680 ;  /* 0x009896800000895d */ /* 0x008fea0003900000 */
[----:B------:R-:W3:Y:S02]  /*7f20*/  @!P0 SYNCS.PHASECHK.TRANS64 P0, [R0+URZ+0x48], R2 ;  /* 0x00004802000085a7 */ /* 0x000ee400080010ff */
[----:B---3--:R-:W-:Y:S05]  /*7f30*/  @!P0 BRA `(.L_x_148) ;  /* 0xfffffffc00f08947 */ /* 0x008fea000383ffff */
[----:B------:R-:W-:Y:S05]  /*7f40*/  BRA `(.L_x_149) ;  /* 0xffffffc800ec7947 */ /* 0x000fea000383ffff */
.L_x_81:
[----:B------:R-:W-:Y:S07]  /*7f50*/  MOV R2, UR5 ;  /* 0x0000000500027c02 */ /* 0x000fee0008000f00 */
.L_x_150:
[----:B--2---:R2:W3:Y:S02]  /*7f60*/  SYNCS.PHASECHK.TRANS64.TRYWAIT P0, [R2+URZ+0x48], R0 ;  /* 0x00004800020075a7 */ /* 0x0044e400080011ff */
[----:B---3--:R-:W-:Y:S05]  /*7f70*/  @!P0 NANOSLEEP.SYNCS 0x989680 ;  /* 0x009896800000895d */ /* 0x008fea0003900000 */
[----:B------:R-:W3:Y:S02]  /*7f80*/  @!P0 SYNCS.PHASECHK.TRANS64 P0, [R2+URZ+0x48], R0 ;  /* 0x00004800020085a7 */ /* 0x000ee400080010ff */
[----:B---3--:R-:W-:Y:S05]  /*7f90*/  @!P0 BRA `(.L_x_150) ;  /* 0xfffffffc00f08947 */ /* 0x008fea000383ffff */
[----:B------:R-:W-:Y:S05]  /*7fa0*/  BRA `(.L_x_151) ;  /* 0xffffffcc00547947 */ /* 0x000fea000383ffff */
.L_x_83:
[----:B------:R-:W-:-:S07]  /*7fb0*/  MOV R0, UR4 ;  /* 0x0000000400007c02 */ /* 0x000fce0008000f00 */
.L_x_152:
[----:B---3--:R3:W4:Y:S02]  /*7fc0*/  SYNCS.PHASECHK.TRANS64.TRYWAIT P0, [R0+URZ], R2 ;  /* 0x00000002000075a7 */ /* 0x00872400080011ff */
[----:B----4-:R-:W-:Y:S05]  /*7fd0*/  @!P0 NANOSLEEP.SYNCS 0x989680 ;  /* 0x009896800000895d */ /* 0x010fea0003900000 */
[----:B------:R-:W4:Y:S02]  /*7fe0*/  @!P0 SYNCS.PHASECHK.TRANS64 P0, [R0+URZ], R2 ;  /* 0x00000002000085a7 */ /* 0x000f2400080010ff */
[----:B----4-:R-:W-:Y:S05]  /*7ff0*/  @!P0 BRA `(.L_x_152) ;  /* 0xfffffffc00f08947 */ /* 0x010fea000383ffff */
[----:B------:R-:W-:Y:S05]  /*8000*/  BRA `(.L_x_153) ;  /* 0xffffffcc00e87947 */ /* 0x000fea000383ffff */
.L_x_84:
[----:B------:R-:W-:-:S07]  /*8010*/  MOV R0, UR5 ;  /* 0x0000000500007c02 */ /* 0x000fce0008000f00 */
.L_x_154:
[----:B--2---:R2:W3:Y:S02]  /*8020*/  SYNCS.PHASECHK.TRANS64.TRYWAIT P0, [R0+URZ], R2 ;  /* 0x00000002000075a7 */ /* 0x0044e400080011ff */
[----:B---3--:R-:W-:Y:S05]  /*8030*/  @!P0 NANOSLEEP.SYNCS 0x989680 ;  /* 0x009896800000895d */ /* 0x008fea0003900000 */
[----:B------:R-:W3:Y:S02]  /*8040*/  @!P0 SYNCS.PHASECHK.TRANS64 P0, [R0+URZ], R2 ;  /* 0x00000002000085a7 */ /* 0x000ee400080010ff */
[----:B---3--:R-:W-:Y:S05]  /*8050*/  @!P0 BRA `(.L_x_154) ;  /* 0xfffffffc00f08947 */ /* 0x008fea000383ffff */
[----:B------:R-:W-:Y:S05]  /*8060*/  BRA `(.L_x_155) ;  /* 0xffffffcc00f47947 */ /* 0x000fea000383ffff */
.L_x_86:
[----:B-1----:R1:W2:Y:S02]  /*8070*/  SYNCS.PHASECHK.TRANS64.TRYWAIT P0, [R0+URZ+0x70], R2 ;  /* 0x00007002000075a7 */ /* 0x0022a400080011ff */
[----:B--2---:R-:W-:Y:S05]  /*8080*/  @!P0 NANOSLEEP.SYNCS 0x989680 ;  /* 0x009896800000895d */ /* 0x004fea0003900000 */
[----:B------:R-:W2:Y:S02]  /*8090*/  @!P0 SYNCS.PHASECHK.TRANS64 P0, [R0+URZ+0x70], R2 ;  /* 0x00007002000085a7 */ /* 0x000ea400080010ff */
[----:B--2---:R-:W-:Y:S05]  /*80a0*/  @!P0 BRA `(.L_x_86) ;  /* 0xfffffffc00f08947 */ /* 0x004fea000383ffff */
[----:B------:R-:W-:Y:S05]  /*80b0*/  BRA `(.L_x_156) ;  /* 0xffffffd000e07947 */ /* 0x000fea000383ffff */
.L_x_96:
[----:B-1----:R1:W3:Y:S02]  /*80c0*/  SYNCS.PHASECHK.TRANS64.TRYWAIT P1, [R2+URZ+0x30], R4 ;  /* 0x00003004020075a7 */ /* 0x0022e400080211ff */
[----:B---3--:R-:W-:Y:S05]  /*80d0*/  @!P1 NANOSLEEP.SYNCS 0x989680 ;  /* 0x009896800000995d */ /* 0x008fea0003900000 */
[----:B------:R-:W3:Y:S02]  /*80e0*/  @!P1 SYNCS.PHASECHK.TRANS64 P1, [R2+URZ+0x30], R4 ;  /* 0x00003004020095a7 */ /* 0x000ee400080210ff */
[----:B---3--:R-:W-:Y:S05]  /*80f0*/  @!P1 BRA `(.L_x_96) ;  /* 0xfffffffc00f09947 */ /* 0x008fea000383ffff */
[----:B------:R-:W-:Y:S05]  /*8100*/  BRA `(.L_x_95) ;  /* 0xffffffe000507947 */ /* 0x000fea000383ffff */
.L_x_98:
[----:B-1----:R1:W2:Y:S02]  /*8110*/  SYNCS.PHASECHK.TRANS64.TRYWAIT P0, [R27+URZ+0x90], R3 ;  /* 0x000090031b0075a7 */ /* 0x0022a400080011ff */
[----:B--2---:R-:W-:Y:S05]  /*8120*/  @!P0 NANOSLEEP.SYNCS 0x989680 ;  /* 0x009896800000895d */ /* 0x004fea0003900000 */
[----:B------:R-:W2:Y:S02]  /*8130*/  @!P0 SYNCS.PHASECHK.TRANS64 P0, [R27+URZ+0x90], R3 ;  /* 0x000090031b0085a7 */ /* 0x000ea400080010ff */
[----:B--2---:R-:W-:Y:S05]  /*8140*/  @!P0 BRA `(.L_x_98) ;  /* 0xfffffffc00f08947 */ /* 0x004fea000383ffff */
[----:B------:R-:W-:Y:S05]  /*8150*/  BRA `(.L_x_97) ;  /* 0xffffffe000a07947 */ /* 0x000fea000383ffff */
.L_x_109:
[----:B-1----:R1:W2:Y:S02]  /*8160*/  SYNCS.PHASECHK.TRANS64.TRYWAIT P0, [R2+URZ+0x30], R63 ;  /* 0x0000303f020075a7 */ /* 0x0022a400080011ff */
[----:B--2---:R-:W-:Y:S05]  /*8170*/  @!P0 NANOSLEEP.SYNCS 0x989680 ;  /* 0x009896800000895d */ /* 0x004fea0003900000 */
[----:B------:R-:W2:Y:S02]  /*8180*/  @!P0 SYNCS.PHASECHK.TRANS64 P0, [R2+URZ+0x30], R63 ;  /* 0x0000303f020085a7 */ /* 0x000ea400080010ff */
[----:B--2---:R-:W-:Y:S05]  /*8190*/  @!P0 BRA `(.L_x_109) ;  /* 0xfffffffc00f08947 */ /* 0x004fea000383ffff */
[----:B------:R-:W-:Y:S05]  /*81a0*/  BRA `(.L_x_108) ;  /* 0xffffffe800b47947 */ /* 0x000fea000383ffff */
        .weak           $__internal_0_$__cuda_sm10x_tcgen05_guardrail_trap_col_being_dealloced_not_returned_by_alloc
        .type           $__internal_0_$__cuda_sm10x_tcgen05_guardrail_trap_col_being_dealloced_not_returned_by_alloc,@function
        .size           $__internal_0_$__cuda_sm10x_tcgen05_guardrail_trap_col_being_dealloced_not_returned_by_alloc,($__internal_1_$__cuda_sm10x_tcgen05_guardrail_trap_phase_invalid_during_alloc - $__internal_0_$__cuda_sm10x_tcgen05_guardrail_trap_col_being_dealloced_not_returned_by_alloc)
$__internal_0_$__cuda_sm10x_tcgen05_guardrail_trap_col_being_dealloced_not_returned_by_alloc:
[----:B------:R-:W-:Y:S05]  /*81b0*/  BPT.TRAP 0x1 ;  /* 0x000000040000795c */ /* 0x000fea0000300000 */
[----:B------:R-:W-:-:S04]  /*81c0*/  HFMA2 R3, -RZ, RZ, 0, 0 ;  /* 0x00000000ff037431 */ /* 0x000fc800000001ff */
[----:B------:R-:W-:Y:S05]  /*81d0*/  RET.REL.NODEC R2 `(_ZN7cutlass13device_kernelINS_4gemm6kernel13GemmUniversalIN4cute5tupleIJiiiiEEENS1_10collective13CollectiveMmaINS1_35MainloopSm100TmaUmmaWarpSpecializedILi3ELi2ELi4ENS5_IJNS4_1CILi2EEENSA_ILi1EEESC_EEEEENS5_IJNSA_ILi64EEESF_NSA_ILi128EEEEEENS_6half_tENS5_IJlSC_lEEESI_SJ_NS4_8TiledMMAINS4_8MMA_AtomIJNS4_20SM100_MMA_F16BF16_SSISI_SI_fLi64ELi64ELNS4_4UMMA5MajorE0ELSO_0ELNSN_7ScaleInE0ELSP_0EEEEEENS4_6LayoutINS5_IJSC_SC_SC_EEENS5_IJNSA_ILi0EEESU_SU_EEEEENS5_IJNS4_10UnderscoreESX_SX_EEEEENS4_13SM90_TMA_LOADENS4_14ComposedLayoutINS4_7SwizzleILi3ELi4ELi3EEENS4_18smem_ptr_flag_bitsILi16EEENSS_INS5_IJNSA_ILi8EEESF_EEENS5_IJSF_SC_EEEEEEEvNS4_8identityENS4_23SM90_TMA_LOAD_MULTICASTES1A_vS1B_EENS_8epilogue10collective18CollectiveEpilogueINS1E_23Sm100TmaWarpSpecializedILi3ELi2ELi16ELb1ELb0EEEJSH_NS5_IJNSS_ISF_SC_EENSS_INSA_ILi32EEESC_EEEEESI_SJ_SI_SJ_NS1E_6fusion15FusionCallbacksIS1I_NS1N_17LinearCombinationISI_fSI_fLNS_15FloatRoundStyleE2EEESH_S1M_JEEENS4_5SM1004TMEM4LOAD26SM100_TMEM_LOAD_16dp256b4xES10_NS11_INS12_ILi2ELi4ELi3EEES15_NSS_INS5_IJS16_S1K_EEENS5_IJS1K_SC_EEEEEEENS4_17SM75_U32x4_LDSM_NENS4_14SM90_TMA_STOREES21_NS4_17SM90_U32x4_STSM_NENS4_39AutoVectorizingCopyWithAssumedAlignmentILi128EEEEEEvvEEEEvNT_6ParamsE) ;  /* 0xffffff7c02887950 */ /* 0x000fea0003c3ffff */
        .weak           $__internal_1_$__cuda_sm10x_tcgen05_guardrail_trap_phase_invalid_during_alloc
        .type           $__internal_1_$__cuda_sm10x_tcgen05_guardrail_trap_phase_invalid_during_alloc,@function
        .size           $__internal_1_$__cuda_sm10x_tcgen05_guardrail_trap_phase_invalid_during_alloc,($__internal_2_$__cuda_sm10x_tcgen05_guardrail_trap_unallocated_columns_being_dealloced - $__internal_1_$__cuda_sm10x_tcgen05_guardrail_trap_phase_invalid_during_alloc)
$__internal_1_$__cuda_sm10x_tcgen05_guardrail_trap_phase_invalid_during_alloc:
[----:B------:R-:W-:Y:S05]  /*81e0*/  BPT.TRAP 0x1 ;  /* 0x000000040000795c */ /* 0x000fea0000300000 */
[----:B------:R-:W-:-:S04]  /*81f0*/  MOV R5, 0x0 ;  /* 0x0000000000057802 */ /* 0x000fc80000000f00 */
[----:B------:R-:W-:Y:S05]  /*8200*/  RET.REL.NODEC R4 `(_ZN7cutlass13device_kernelINS_4gemm6kernel13GemmUniversalIN4cute5tupleIJiiiiEEENS1_10collective13CollectiveMmaINS1_35MainloopSm100TmaUmmaWarpSpecializedILi3ELi2ELi4ENS5_IJNS4_1CILi2EEENSA_ILi1EEESC_EEEEENS5_IJNSA_ILi64EEESF_NSA_ILi128EEEEEENS_6half_tENS5_IJlSC_lEEESI_SJ_NS4_8TiledMMAINS4_8MMA_AtomIJNS4_20SM100_MMA_F16BF16_SSISI_SI_fLi64ELi64ELNS4_4UMMA5MajorE0ELSO_0ELNSN_7ScaleInE0ELSP_0EEEEEENS4_6LayoutINS5_IJSC_SC_SC_EEENS5_IJNSA_ILi0EEESU_SU_EEEEENS5_IJNS4_10UnderscoreESX_SX_EEEEENS4_13SM90_TMA_LOADENS4_14ComposedLayoutINS4_7SwizzleILi3ELi4ELi3EEENS4_18smem_ptr_flag_bitsILi16EEENSS_INS5_IJNSA_ILi8EEESF_EEENS5_IJSF_SC_EEEEEEEvNS4_8identityENS4_23SM90_TMA_LOAD_MULTICASTES1A_vS1B_EENS_8epilogue10collective18CollectiveEpilogueINS1E_23Sm100TmaWarpSpecializedILi3ELi2ELi16ELb1ELb0EEEJSH_NS5_IJNSS_ISF_SC_EENSS_INSA_ILi32EEESC_EEEEESI_SJ_SI_SJ_NS1E_6fusion15FusionCallbacksIS1I_NS1N_17LinearCombinationISI_fSI_fLNS_15FloatRoundStyleE2EEESH_S1M_JEEENS4_5SM1004TMEM4LOAD26SM100_TMEM_LOAD_16dp256b4xES10_NS11_INS12_ILi2ELi4ELi3EEES15_NSS_INS5_IJS16_S1K_EEENS5_IJS1K_SC_EEEEEEENS4_17SM75_U32x4_LDSM_NENS4_14SM90_TMA_STOREES21_NS4_17SM90_U32x4_STSM_NENS4_39AutoVectorizingCopyWithAssumedAlignmentILi128EEEEEEvvEEEEvNT_6ParamsE) ;  /* 0xffffff7c047c7950 */ /* 0x000fea0003c3ffff */
        .weak           $__internal_2_$__cuda_sm10x_tcgen05_guardrail_trap_unallocated_columns_being_dealloced
        .type           $__internal_2_$__cuda_sm10x_tcgen05_guardrail_trap_unallocated_columns_being_dealloced,@function
        .size           $__internal_2_$__cuda_sm10x_tcgen05_guardrail_trap_unallocated_columns_being_dealloced,(.L_x_158 - $__internal_2_$__cuda_sm10x_tcgen05_guardrail_trap_unallocated_columns_being_dealloced)
$__internal_2_$__cuda_sm10x_tcgen05_guardrail_trap_unallocated_columns_being_dealloced:
[----:B------:R-:W-:Y:S05]  /*8210*/  BPT.TRAP 0x1 ;  /* 0x000000040000795c */ /* 0x000fea0000300000 */
[----:B------:R-:W-:-:S04]  /*8220*/  HFMA2 R3, -RZ, RZ, 0, 0 ;  /* 0x00000000ff037431 */ /* 0x000fc800000001ff */
[----:B------:R-:W-:Y:S05]  /*8230*/  RET.REL.NODEC R2 `(_ZN7cutlass13device_kernelINS_4gemm6kernel13GemmUniversalIN4cute5tupleIJiiiiEEENS1_10collective13CollectiveMmaINS1_35MainloopSm100TmaUmmaWarpSpecializedILi3ELi2ELi4ENS5_IJNS4_1CILi2EEENSA_ILi1EEESC_EEEEENS5_IJNSA_ILi64EEESF_NSA_ILi128EEEEEENS_6half_tENS5_IJlSC_lEEESI_SJ_NS4_8TiledMMAINS4_8MMA_AtomIJNS4_20SM100_MMA_F16BF16_SSISI_SI_fLi64ELi64ELNS4_4UMMA5MajorE0ELSO_0ELNSN_7ScaleInE0ELSP_0EEEEEENS4_6LayoutINS5_IJSC_SC_SC_EEENS5_IJNSA_ILi0EEESU_SU_EEEEENS5_IJNS4_10UnderscoreESX_SX_EEEEENS4_13SM90_TMA_LOADENS4_14ComposedLayoutINS4_7SwizzleILi3ELi4ELi3EEENS4_18smem_ptr_flag_bitsILi16EEENSS_INS5_IJNSA_ILi8EEESF_EEENS5_IJSF_SC_EEEEEEEvNS4_8identityENS4_23SM90_TMA_LOAD_MULTICASTES1A_vS1B_EENS_8epilogue10collective18CollectiveEpilogueINS1E_23Sm100TmaWarpSpecializedILi3ELi2ELi16ELb1ELb0EEEJSH_NS5_IJNSS_ISF_SC_EENSS_INSA_ILi32EEESC_EEEEESI_SJ_SI_SJ_NS1E_6fusion15FusionCallbacksIS1I_NS1N_17LinearCombinationISI_fSI_fLNS_15FloatRoundStyleE2EEESH_S1M_JEEENS4_5SM1004TMEM4LOAD26SM100_TMEM_LOAD_16dp256b4xES10_NS11_INS12_ILi2ELi4ELi3EEES15_NSS_INS5_IJS16_S1K_EEENS5_IJS1K_SC_EEEEEEENS4_17SM75_U32x4_LDSM_NENS4_14SM90_TMA_STOREES21_NS4_17SM90_U32x4_STSM_NENS4_39AutoVectorizingCopyWithAssumedAlignmentILi128EEEEEEvvEEEEvNT_6ParamsE) ;  /* 0xffffff7c02707950 */ /* 0x000fea0003c3ffff */
.L_x_157:
[----:B------:R-:W-:-:S00]  /*8240*/  BRA `(.L_x_157) ;  /* 0xfffffffc00fc7947 */ /* 0x000fc0000383ffff */
[----:B------:R-:W-:-:S00]  /*8250*/  NOP ;  /* 0x0000000000007918 */ /* 0x000fc00000000000 */
        /* <DEDUP_REMOVED lines=10> */
.L_x_158:


//--------------------- .nv.global.init           --------------------------
	.section	.nv.global.init,"aw",@progbits
.nv.global.init:
	.type		$str$27,@object
	.size		$str$27,($str$28 - $str$27)
$str$27:
        /*0000*/ 	.byte	0x28, 0x61, 0x64, 0x64, 0x72, 0x65, 0x73, 0x73, 0x20, 0x26, 0x20, 0x6d, 0x61, 0x73, 0x6b, 0x29
        /*0010*/ 	.byte	0x20, 0x3d, 0x3d, 0x20, 0x30, 0x00
	.type		$str$28,@object
	.size		$str$28,($str$26 - $str$28)
$str$28:
        /*0016*/ 	.byte	0x2f, 0x74, 0x6d, 0x70, 0x2f, 0x63, 0x75, 0x74, 0x6c, 0x61, 0x73, 0x73, 0x5f, 0x73, 0x77, 0x65
        /*0026*/ 	.byte	0x65, 0x70, 0x5f, 0x73, 0x72, 0x63, 0x2f, 0x69, 0x6e, 0x63, 0x6c, 0x75, 0x64, 0x65, 0x2f, 0x63
        /*0036*/ 	.byte	0x75, 0x74, 0x65, 0x2f, 0x70, 0x6f, 0x69, 0x6e, 0x74, 0x65, 0x72, 0x5f, 0x66, 0x6c, 0x61, 0x67
        /*0046*/ 	.byte	0x67, 0x65, 0x64, 0x2e, 0x68, 0x70, 0x70, 0x00
	.type		$str$26,@object
	.size		$str$26,($str$25 - $str$26)
$str$26:
        /*004e*/ 	.byte	0x2f, 0x74, 0x6d, 0x70, 0x2f, 0x63, 0x75, 0x74, 0x6c, 0x61, 0x73, 0x73, 0x5f, 0x73, 0x77, 0x65
        /*005e*/ 	.byte	0x65, 0x70, 0x5f, 0x73, 0x72, 0x63, 0x2f, 0x69, 0x6e, 0x63, 0x6c, 0x75, 0x64, 0x65, 0x2f, 0x63
        /*006e*/ 	.byte	0x75, 0x74, 0x65, 0x2f, 0x61, 0x74, 0x6f, 0x6d, 0x2f, 0x63, 0x6f, 0x70, 0x79, 0x5f, 0x74, 0x72
        /*007e*/ 	.byte	0x61, 0x69, 0x74, 0x73, 0x5f, 0x73, 0x6d, 0x31, 0x30, 0x30, 0x2e, 0x68, 0x70, 0x70, 0x00
	.type		$str$25,@object
	.size		$str$25,(__unnamed_1 - $str$25)
$str$25:
        /*008d*/ 	.byte	0x28, 0x28, 0x75, 0x69, 0x6e, 0x74, 0x33, 0x32, 0x5f, 0x74, 0x28, 0x74, 0x68, 0x72, 0x65, 0x61
        /*009d*/ 	.byte	0x64, 0x49, 0x64, 0x78, 0x2e, 0x78, 0x29, 0x20, 0x2f, 0x20, 0x33, 0x32, 0x29, 0x20, 0x25, 0x20
        /*00ad*/ 	.byte	0x34, 0x29, 0x20, 0x3d, 0x3d, 0x20, 0x28, 0x28, 0x28, 0x74, 0x6d, 0x65, 0x6d, 0x5f, 0x61, 0x64
        /*00bd*/ 	.byte	0x64, 0x72, 0x20, 0x3e, 0x3e, 0x20, 0x31, 0x36, 0x29, 0x20, 0x2f, 0x20, 0x33, 0x32, 0x29, 0x20
        /*00cd*/ 	.byte	0x25, 0x20, 0x34, 0x29, 0x00
	.type		__unnamed_1,@object
	.size		__unnamed_1,(__unnamed_2 - __unnamed_1)
__unnamed_1:
        /*00d2*/ 	.byte	0x61, 0x75, 0x74, 0x6f, 0x20, 0x63, 0x75, 0x74, 0x65, 0x3a, 0x3a, 0x61, 0x73, 0x5f, 0x70, 0x6f
        /* <DEDUP_REMOVED lines=24> */
        /*0262*/ 	.byte	0x3e, 0x3e, 0x3e, 0x5d, 0x00
	.type		__unnamed_2,@object
	.size		__unnamed_2,(.L_2 - __unnamed_2)
__unnamed_2:
        /* <DEDUP_REMOVED lines=46> */
.L_2:


//--------------------- .nv.shared._ZN7cutlass13device_kernelINS_4gemm6kernel13GemmUniversalIN4cute5tupleIJiiiiEEENS1_10collective13CollectiveMmaINS1_35MainloopSm100TmaUmmaWarpSpecializedILi3ELi2ELi4ENS5_IJNS4_1CILi2EEENSA_ILi1EEESC_EEEEENS5_IJNSA_ILi64EEESF_NSA_ILi128EEEEEENS_6half_tENS5_IJlSC_lEEESI_SJ_NS4_8TiledMMAINS4_8MMA_AtomIJNS4_20SM100_MMA_F16BF16_SSISI_SI_fLi64ELi64ELNS4_4UMMA5MajorE0ELSO_0ELNSN_7ScaleInE0ELSP_0EEEEEENS4_6LayoutINS5_IJSC_SC_SC_EEENS5_IJNSA_ILi0EEESU_SU_EEEEENS5_IJNS4_10UnderscoreESX_SX_EEEEENS4_13SM90_TMA_LOADENS4_14ComposedLayoutINS4_7SwizzleILi3ELi4ELi3EEENS4_18smem_ptr_flag_bitsILi16EEENSS_INS5_IJNSA_ILi8EEESF_EEENS5_IJSF_SC_EEEEEEEvNS4_8identityENS4_23SM90_TMA_LOAD_MULTICASTES1A_vS1B_EENS_8epilogue10collective18CollectiveEpilogueINS1E_23Sm100TmaWarpSpecializedILi3ELi2ELi16ELb1ELb0EEEJSH_NS5_IJNSS_ISF_SC_EENSS_INSA_ILi32EEESC_EEEEESI_SJ_SI_SJ_NS1E_6fusion15FusionCallbacksIS1I_NS1N_17LinearCombinationISI_fSI_fLNS_15FloatRoundStyleE2EEESH_S1M_JEEENS4_5SM1004TMEM4LOAD26SM100_TMEM_LOAD_16dp256b4xES10_NS11_INS12_ILi2ELi4ELi3EEES15_NSS_INS5_IJS16_S1K_EEENS5_IJS1K_SC_EEEEEEENS4_17SM75_U32x4_LDSM_NENS4_14SM90_TMA_STOREES21_NS4_17SM90_U32x4_STSM_NENS4_39AutoVectorizingCopyWithAssumedAlignmentILi128EEEEEEvvEEEEvNT_6ParamsE --------------------------
	.section	.nv.shared._ZN7cutlass13device_kernelINS_4gemm6kernel13GemmUniversalIN4cute5tupleIJiiiiEEENS1_10collective13CollectiveMmaINS1_35MainloopSm100TmaUmmaWarpSpecializedILi3ELi2ELi4ENS5_IJNS4_1CILi2EEENSA_ILi1EEESC_EEEEENS5_IJNSA_ILi64EEESF_NSA_ILi128EEEEEENS_6half_tENS5_IJlSC_lEEESI_SJ_NS4_8TiledMMAINS4_8MMA_AtomIJNS4_20SM100_MMA_F16BF16_SSISI_SI_fLi64ELi64ELNS4_4UMMA5MajorE0ELSO_0ELNSN_7ScaleInE0ELSP_0EEEEEENS4_6LayoutINS5_IJSC_SC_SC_EEENS5_IJNSA_ILi0EEESU_SU_EEEEENS5_IJNS4_10UnderscoreESX_SX_EEEEENS4_13SM90_TMA_LOADENS4_14ComposedLayoutINS4_7SwizzleILi3ELi4ELi3EEENS4_18smem_ptr_flag_bitsILi16EEENSS_INS5_IJNSA_ILi8EEESF_EEENS5_IJSF_SC_EEEEEEEvNS4_8identityENS4_23SM90_TMA_LOAD_MULTICASTES1A_vS1B_EENS_8epilogue10collective18CollectiveEpilogueINS1E_23Sm100TmaWarpSpecializedILi3ELi2ELi16ELb1ELb0EEEJSH_NS5_IJNSS_ISF_SC_EENSS_INSA_ILi32EEESC_EEEEESI_SJ_SI_SJ_NS1E_6fusion15FusionCallbacksIS1I_NS1N_17LinearCombinationISI_fSI_fLNS_15FloatRoundStyleE2EEESH_S1M_JEEENS4_5SM1004TMEM4LOAD26SM100_TMEM_LOAD_16dp256b4xES10_NS11_INS12_ILi2ELi4ELi3EEES15_NSS_INS5_IJS16_S1K_EEENS5_IJS1K_SC_EEEEEEENS4_17SM75_U32x4_LDSM_NENS4_14SM90_TMA_STOREES21_NS4_17SM90_U32x4_STSM_NENS4_39AutoVectorizingCopyWithAssumedAlignmentILi128EEEEEEvvEEEEvNT_6ParamsE,"aw",@nobits
	.sectionflags	@""
	.align	16
	.zero		1024


//--------------------- .nv.shared.reserved.0     --------------------------
	.section	.nv.shared.reserved.0,"aw",@nobits
	.weak		__nv_reservedSMEM_offset_0_alias
	.size		__nv_reservedSMEM_offset_0_alias, 0, 64
	.other		__nv_reservedSMEM_offset_0_alias,@"STO_CUDA_RESERVED_SHARED STV_DEFAULT"
__nv_reservedSMEM_offset_0_alias:
	.zero		0
.nv.shared.reserved.0:
	.zero		64
	.weak		__nv_reservedSMEM_tcgen05_partition
	.type		__nv_reservedSMEM_tcgen05_partition,@object
	.size		__nv_reservedSMEM_tcgen05_partition,(.L_0 - __nv_reservedSMEM_tcgen05_partition)
__nv_reservedSMEM_tcgen05_partition:
	.zero		32
.L_0:


//--------------------- .nv.global                --------------------------
	.section	.nv.global,"aw",@nobits
.nv.global:
	.type		_ZN39_INTERNAL_9bfc6cf0_4_k_cu_79dc41fa_70344cute1_E,@object
	.size		_ZN39_INTERNAL_9bfc6cf0_4_k_cu_79dc41fa_70344cute1_E,(_ZN39_INTERNAL_9bfc6cf0_4_k_cu_79dc41fa_70344cuda3std3__45__cpo6cbeginE - _ZN39_INTERNAL_9bfc6cf0_4_k_cu_79dc41fa_70344cute1_E)
_ZN39_INTERNAL_9bfc6cf0_4_k_cu_79dc41fa_70344cute1_E:
	.zero		1
	.type		_ZN39_INTERNAL_9bfc6cf0_4_k_cu_79dc41fa_70344cuda3std3__45__cpo6cbeginE,@object
	.size		_ZN39_INTERNAL_9bfc6cf0_4_k_cu_79dc41fa_70344cuda3std3__45__cpo6cbeginE,(_ZN39_INTERNAL_9bfc6cf0_4_k_cu_79dc41fa_70344cuda3std3__48in_placeE - _ZN39_INTERNAL_9bfc6cf0_4_k_cu_79dc41fa_70344cuda3std3__45__cpo6cbeginE)
_ZN39_INTERNAL_9bfc6cf0_4_k_cu_79dc41fa_70344cuda3std3__45__cpo6cbeginE:
	.zero		1
	.type		_ZN39_INTERNAL_9bfc6cf0_4_k_cu_79dc41fa_70344cuda3std3__48in_placeE,@object
	.size		_ZN39_INTERNAL_9bfc6cf0_4_k_cu_79dc41fa_70344cuda3std3__48in_placeE,(_ZN39_INTERNAL_9bfc6cf0_4_k_cu_79dc41fa_70344cuda3std6ranges3__45__cpo9iter_moveE - _ZN39_INTERNAL_9bfc6cf0_4_k_cu_79dc41fa_70344cuda3std3__48in_placeE)
_ZN39_INTERNAL_9bfc6cf0_4_k_cu_79dc41fa_70344cuda3std3__48in_placeE:
	.zero		1
	.type		_ZN39_INTERNAL_9bfc6cf0_4_k_cu_79dc41fa_70344cuda3std6ranges3__45__cpo9iter_moveE,@object
	.size		_ZN39_INTERNAL_9bfc6cf0_4_k_cu_79dc41fa_70344cuda3std6ranges3__45__cpo9iter_moveE,(_ZN39_INTERNAL_9bfc6cf0_4_k_cu_79dc41fa_70344cuda3std3__45__cpo5beginE - _ZN39_INTERNAL_9bfc6cf0_4_k_cu_79dc41fa_70344cuda3std6ranges3__45__cpo9iter_moveE)
_ZN39_INTERNAL_9bfc6cf0_4_k_cu_79dc41fa_70344cuda3std6ranges3__45__cpo9iter_moveE:
	.zero		1
	.type		_ZN39_INTERNAL_9bfc6cf0_4_k_cu_79dc41fa_70344cuda3std3__45__cpo5beginE,@object
	.size		_ZN39_INTERNAL_9bfc6cf0_4_k_cu_79dc41fa_70344cuda3std3__45__cpo5beginE,(_ZN39_INTERNAL_9bfc6cf0_4_k_cu_79dc41fa_70344cuda3std3__441_GLOBAL__N__9bfc6cf0_4_k_cu_79dc41fa_70346ignoreE - _ZN39_INTERNAL_9bfc6cf0_4_k_cu_79dc41fa_70344cuda3std3__45__cpo5beginE)
_ZN39_INTERNAL_9bfc6cf0_4_k_cu_79dc41fa_70344cuda3std3__45__cpo5beginE:
	.zero		1
	.type		_ZN39_INTERNAL_9bfc6cf0_4_k_cu_79dc41fa_70344cuda3std3__441_GLOBAL__N__9bfc6cf0_4_k_cu_79dc41fa_70346ignoreE,@object
	.size		_ZN39_INTERNAL_9bfc6cf0_4_k_cu_79dc41fa_70344cuda3std3__441_GLOBAL__N__9bfc6cf0_4_k_cu_79dc41fa_70346ignoreE,(_ZN39_INTERNAL_9bfc6cf0_4_k_cu_79dc41fa_70344cute7productE - _ZN39_INTERNAL_9bfc6cf0_4_k_cu_79dc41fa_70344cuda3std3__441_GLOBAL__N__9bfc6cf0_4_k_cu_79dc41fa_70346ignoreE)
_ZN39_INTERNAL_9bfc6cf0_4_k_cu_79dc41fa_70344cuda3std3__441_GLOBAL__N__9bfc6cf0_4_k_cu_79dc41fa_70346ignoreE:
	.zero		1
	.type		_ZN39_INTERNAL_9bfc6cf0_4_k_cu_79dc41fa_70344cute7productE,@object
	.size		_ZN39_INTERNAL_9bfc6cf0_4_k_cu_79dc41fa_70344cute7productE,(_ZN39_INTERNAL_9bfc6cf0_4_k_cu_79dc41fa_70344cuda3std3__45__cpo3endE - _ZN39_INTERNAL_9bfc6cf0_4_k_cu_79dc41fa_70344cute7productE)
_ZN39_INTERNAL_9bfc6cf0_4_k_cu_79dc41fa_70344cute7productE:
	.zero		1
	.type		_ZN39_INTERNAL_9bfc6cf0_4_k_cu_79dc41fa_70344cuda3std3__45__cpo3endE,@object
	.size		_ZN39_INTERNAL_9bfc6cf0_4_k_cu_79dc41fa_70344cuda3std3__45__cpo3endE,(_ZN39_INTERNAL_9bfc6cf0_4_k_cu_79dc41fa_70344cuda3std3__419piecewise_constructE - _ZN39_INTERNAL_9bfc6cf0_4_k_cu_79dc41fa_70344cuda3std3__45__cpo3endE)
_ZN39_INTERNAL_9bfc6cf0_4_k_cu_79dc41fa_70344cuda3std3__45__cpo3endE:
	.zero		1
	.type		_ZN39_INTERNAL_9bfc6cf0_4_k_cu_79dc41fa_70344cuda3std3__419piecewise_constructE,@object
	.size		_ZN39_INTERNAL_9bfc6cf0_4_k_cu_79dc41fa_70344cuda3std3__419piecewise_constructE,(_ZN39_INTERNAL_9bfc6cf0_4_k_cu_79dc41fa_70344cuda3std3__45__cpo4cendE - _ZN39_INTERNAL_9bfc6cf0_4_k_cu_79dc41fa_70344cuda3std3__419piecewise_constructE)
_ZN39_INTERNAL_9bfc6cf0_4_k_cu_79dc41fa_70344cuda3std3__419piecewise_constructE:
	.zero		1
	.type		_ZN39_INTERNAL_9bfc6cf0_4_k_cu_79dc41fa_70344cuda3std3__45__cpo4cendE,@object
	.size		_ZN39_INTERNAL_9bfc6cf0_4_k_cu_79dc41fa_70344cuda3std3__45__cpo4cendE,(_ZN39_INTERNAL_9bfc6cf0_4_k_cu_79dc41fa_70344cuda3std6ranges3__45__cpo4swapE - _ZN39_INTERNAL_9bfc6cf0_4_k_cu_79dc41fa_70344cuda3std3__45__cpo4cendE)
_ZN39_INTERNAL_9bfc6cf0_4_k_cu_79dc41fa_70344cuda3std3__45__cpo4cendE:
	.zero		1
	.type		_ZN39_INTERNAL_9bfc6cf0_4_k_cu_79dc41fa_70344cuda3std6ranges3__45__cpo4swapE,@object
	.size		_ZN39_INTERNAL_9bfc6cf0_4_k_cu_79dc41fa_70344cuda3std6ranges3__45__cpo4swapE,(.L_10 - _ZN39_INTERNAL_9bfc6cf0_4_k_cu_79dc41fa_70344cuda3std6ranges3__45__cpo4swapE)
_ZN39_INTERNAL_9bfc6cf0_4_k_cu_79dc41fa_70344cuda3std6ranges3__45__cpo4swapE:
	.zero		1
.L_10:


//--------------------- .nv.constant0._ZN7cutlass13device_kernelINS_4gemm6kernel13GemmUniversalIN4cute5tupleIJiiiiEEENS1_10collective13CollectiveMmaINS1_35MainloopSm100TmaUmmaWarpSpecializedILi3ELi2ELi4ENS5_IJNS4_1CILi2EEENSA_ILi1EEESC_EEEEENS5_IJNSA_ILi64EEESF_NSA_ILi128EEEEEENS_6half_tENS5_IJlSC_lEEESI_SJ_NS4_8TiledMMAINS4_8MMA_AtomIJNS4_20SM100_MMA_F16BF16_SSISI_SI_fLi64ELi64ELNS4_4UMMA5MajorE0ELSO_0ELNSN_7ScaleInE0ELSP_0EEEEEENS4_6LayoutINS5_IJSC_SC_SC_EEENS5_IJNSA_ILi0EEESU_SU_EEEEENS5_IJNS4_10UnderscoreESX_SX_EEEEENS4_13SM90_TMA_LOADENS4_14ComposedLayoutINS4_7SwizzleILi3ELi4ELi3EEENS4_18smem_ptr_flag_bitsILi16EEENSS_INS5_IJNSA_ILi8EEESF_EEENS5_IJSF_SC_EEEEEEEvNS4_8identityENS4_23SM90_TMA_LOAD_MULTICASTES1A_vS1B_EENS_8epilogue10collective18CollectiveEpilogueINS1E_23Sm100TmaWarpSpecializedILi3ELi2ELi16ELb1ELb0EEEJSH_NS5_IJNSS_ISF_SC_EENSS_INSA_ILi32EEESC_EEEEESI_SJ_SI_SJ_NS1E_6fusion15FusionCallbacksIS1I_NS1N_17LinearCombinationISI_fSI_fLNS_15FloatRoundStyleE2EEESH_S1M_JEEENS4_5SM1004TMEM4LOAD26SM100_TMEM_LOAD_16dp256b4xES10_NS11_INS12_ILi2ELi4ELi3EEES15_NSS_INS5_IJS16_S1K_EEENS5_IJS1K_SC_EEEEEEENS4_17SM75_U32x4_LDSM_NENS4_14SM90_TMA_STOREES21_NS4_17SM90_U32x4_STSM_NENS4_39AutoVectorizingCopyWithAssumedAlignmentILi128EEEEEEvvEEEEvNT_6ParamsE --------------------------
	.section	.nv.constant0._ZN7cutlass13device_kernelINS_4gemm6kernel13GemmUniversalIN4cute5tupleIJiiiiEEENS1_10collective13CollectiveMmaINS1_35MainloopSm100TmaUmmaWarpSpecializedILi3ELi2ELi4ENS5_IJNS4_1CILi2EEENSA_ILi1EEESC_EEEEENS5_IJNSA_ILi64EEESF_NSA_ILi128EEEEEENS_6half_tENS5_IJlSC_lEEESI_SJ_NS4_8TiledMMAINS4_8MMA_AtomIJNS4_20SM100_MMA_F16BF16_SSISI_SI_fLi64ELi64ELNS4_4UMMA5MajorE0ELSO_0ELNSN_7ScaleInE0ELSP_0EEEEEENS4_6LayoutINS5_IJSC_SC_SC_EEENS5_IJNSA_ILi0EEESU_SU_EEEEENS5_IJNS4_10UnderscoreESX_SX_EEEEENS4_13SM90_TMA_LOADENS4_14ComposedLayoutINS4_7SwizzleILi3ELi4ELi3EEENS4_18smem_ptr_flag_bitsILi16EEENSS_INS5_IJNSA_ILi8EEESF_EEENS5_IJSF_SC_EEEEEEEvNS4_8identityENS4_23SM90_TMA_LOAD_MULTICASTES1A_vS1B_EENS_8epilogue10collective18CollectiveEpilogueINS1E_23Sm100TmaWarpSpecializedILi3ELi2ELi16ELb1ELb0EEEJSH_NS5_IJNSS_ISF_SC_EENSS_INSA_ILi32EEESC_EEEEESI_SJ_SI_SJ_NS1E_6fusion15FusionCallbacksIS1I_NS1N_17LinearCombinationISI_fSI_fLNS_15FloatRoundStyleE2EEESH_S1M_JEEENS4_5SM1004TMEM4LOAD26SM100_TMEM_LOAD_16dp256b4xES10_NS11_INS12_ILi2ELi4ELi3EEES15_NSS_INS5_IJS16_S1K_EEENS5_IJS1K_SC_EEEEEEENS4_17SM75_U32x4_LDSM_NENS4_14SM90_TMA_STOREES21_NS4_17SM90_U32x4_STSM_NENS4_39AutoVectorizingCopyWithAssumedAlignmentILi128EEEEEEvvEEEEvNT_6ParamsE,"a",@progbits
	.sectionflags	@""
	.align	4
.nv.constant0._ZN7cutlass13device_kernelINS_4gemm6kernel13GemmUniversalIN4cute5tupleIJiiiiEEENS1_10collective13CollectiveMmaINS1_35MainloopSm100TmaUmmaWarpSpecializedILi3ELi2ELi4ENS5_IJNS4_1CILi2EEENSA_ILi1EEESC_EEEEENS5_IJNSA_ILi64EEESF_NSA_ILi128EEEEEENS_6half_tENS5_IJlSC_lEEESI_SJ_NS4_8TiledMMAINS4_8MMA_AtomIJNS4_20SM100_MMA_F16BF16_SSISI_SI_fLi64ELi64ELNS4_4UMMA5MajorE0ELSO_0ELNSN_7ScaleInE0ELSP_0EEEEEENS4_6LayoutINS5_IJSC_SC_SC_EEENS5_IJNSA_ILi0EEESU_SU_EEEEENS5_IJNS4_10UnderscoreESX_SX_EEEEENS4_13SM90_TMA_LOADENS4_14ComposedLayoutINS4_7SwizzleILi3ELi4ELi3EEENS4_18smem_ptr_flag_bitsILi16EEENSS_INS5_IJNSA_ILi8EEESF_EEENS5_IJSF_SC_EEEEEEEvNS4_8identityENS4_23SM90_TMA_LOAD_MULTICASTES1A_vS1B_EENS_8epilogue10collective18CollectiveEpilogueINS1E_23Sm100TmaWarpSpecializedILi3ELi2ELi16ELb1ELb0EEEJSH_NS5_IJNSS_ISF_SC_EENSS_INSA_ILi32EEESC_EEEEESI_SJ_SI_SJ_NS1E_6fusion15FusionCallbacksIS1I_NS1N_17LinearCombinationISI_fSI_fLNS_15FloatRoundStyleE2EEESH_S1M_JEEENS4_5SM1004TMEM4LOAD26SM100_TMEM_LOAD_16dp256b4xES10_NS11_INS12_ILi2ELi4ELi3EEES15_NSS_INS5_IJS16_S1K_EEENS5_IJS1K_SC_EEEEEEENS4_17SM75_U32x4_LDSM_NENS4_14SM90_TMA_STOREES21_NS4_17SM90_U32x4_STSM_NENS4_39AutoVectorizingCopyWithAssumedAlignmentILi128EEEEEEvvEEEEvNT_6ParamsE:
	.zero		2944


//--------------------- SYMBOLS --------------------------

	.type		.nv.reservedSmem.offset0,@object
	.size		.nv.reservedSmem.offset0,0x4
	.type		.nv.reservedSmem.cap,@object
	.size		.nv.reservedSmem.cap,0x4
	.type		__assertfail,@function
